def attn_fwd(
    Q,
    K,
    V,
    Out,
    Lse,
    sm_scale,
    stride_qz,
    stride_qh,
    stride_qm,
    stride_qk,
    stride_kz,
    stride_kh,
    stride_kn,
    stride_kk,
    stride_vz,
    stride_vh,
    stride_vn,
    stride_vk,
    stride_oz,
    stride_oh,
    stride_om,
    stride_ok,
    seqlen_q,
    seqlen_k,
    BLOCK_M: tl.constexpr,
    BLOCK_N: tl.constexpr,
    HEAD_DIM: tl.constexpr,
    CAUSAL: tl.constexpr,
):
    start_m = tl.program_id(0)
    off_hz = tl.program_id(1)
    q_off = off_hz * stride_qh
    k_off = off_hz * stride_kh
    v_off = off_hz * stride_vh
    offs_m = start_m * BLOCK_M + tl.arange(0, BLOCK_M)
    offs_d = tl.arange(0, HEAD_DIM)
    offs_n = tl.arange(0, BLOCK_N)
    q_ptrs = Q + q_off + offs_m[:, None] * stride_qm + offs_d[None, :] * stride_qk
    k_ptrs = K + k_off + offs_d[:, None] * stride_kk + offs_n[None, :] * stride_kn
    v_ptrs = V + v_off + offs_n[:, None] * stride_vn + offs_d[None, :] * stride_vk
    m_i = tl.full([BLOCK_M], float("-inf"), dtype=tl.float32)
    l_i = tl.zeros([BLOCK_M], dtype=tl.float32) + 1.0
    acc = tl.zeros([BLOCK_M, HEAD_DIM], dtype=tl.float32)
    q = tl.load(q_ptrs)
    acc, l_i, m_i = _attn_fwd_inner(
        acc,
        l_i,
        m_i,
        q,
        k_ptrs,
        v_ptrs,
        sm_scale,
        stride_kn,
        stride_vn,
        start_m,
        seqlen_k,
        BLOCK_M,
        BLOCK_N,
        HEAD_DIM,
        CAUSAL,
    )
    acc = acc / l_i[:, None]
    lse = m_i + tl.math.log2(l_i) / 1.4426950408889634
    o_ptrs = (
        Out
        + off_hz * stride_oh
        + offs_m[:, None] * stride_om
        + offs_d[None, :] * stride_ok
    )
    tl.store(o_ptrs, acc.to(Out.dtype.element_ty))
    tl.store(Lse + off_hz * seqlen_q + offs_m, lse)

# config = {"BLOCK_M": 128, "BLOCK_N": 64, "HEAD_DIM": 64, "arch": "sm_100", "causal": false, "dtype": "fp16", "num_stages": 4, "num_warps": 4}
# arch = sm_100


// ===== COMPILED SASS (sm_100a) =====

	.target	sm_100a

	.elftype	@"ET_EXEC"


//--------------------- .note.nv.tkinfo           --------------------------
	.section	.note.nv.tkinfo,"",@"SHT_NOTE"
	.sectionflags	@"SHF_NOTE_NV_TKINFO"
	.tkinfo
        /*0018*/ 	.word	0x00000081
        /*0030*/ 	.string	""
        /*0030*/ 	.string	"ptxas-blackwell"
        /*0030*/ 	.string	"Cuda compilation tools, release 12.9, V12.9.86"
        /*0030*/ 	.string	"Build cuda_12.9.r12.9/compiler.36037853_0"
        /*0030*/ 	.string	"-v  -suppress-debug-info  -lineinfo  -arch sm_100a "



//--------------------- .note.nv.cuver            --------------------------
	.section	.note.nv.cuver,"",@"SHT_NOTE"
	.sectionflags	@"SHF_NOTE_NV_CUVER"
        /*0018*/ 	.short	0x0001
        /*001a*/ 	.short	0x0064
        /*001c*/ 	.short	0x0001
        /*001e*/ 	.short	0x0000
        /*0020*/ 	.short	0x0001
        /*0022*/ 	.short	0x0000


//--------------------- .nv.info                  --------------------------
	.section	.nv.info,"",@"SHT_CUDA_INFO"
	.align	4


	//----- nvinfo : EIATTR_REGCOUNT
	.align		4
        /*0000*/ 	.byte	0x04, 0x2f
        /*0002*/ 	.short	(.L_5 - .L_4)
	.align		4
.L_4:
        /*0004*/ 	.word	index@(attn_fwd)
        /*0008*/ 	.word	0x000000ff


	//----- nvinfo : EIATTR_FRAME_SIZE
	.align		4
.L_5:
        /*000c*/ 	.byte	0x04, 0x11
        /*000e*/ 	.short	(.L_7 - .L_6)
	.align		4
.L_6:
        /*0010*/ 	.word	index@($__internal_2_$__cuda_sm10x_tcgen05_guardrail_trap_unallocated_columns_being_dealloced)
        /*0014*/ 	.word	0x00000000


	//----- nvinfo : EIATTR_FRAME_SIZE
	.align		4
.L_7:
        /*0018*/ 	.byte	0x04, 0x11
        /*001a*/ 	.short	(.L_9 - .L_8)
	.align		4
.L_8:
        /*001c*/ 	.word	index@($__internal_1_$__cuda_sm10x_tcgen05_guardrail_trap_phase_invalid_during_alloc)
        /*0020*/ 	.word	0x00000000


	//----- nvinfo : EIATTR_FRAME_SIZE
	.align		4
.L_9:
        /*0024*/ 	.byte	0x04, 0x11
        /*0026*/ 	.short	(.L_11 - .L_10)
	.align		4
.L_10:
        /*0028*/ 	.word	index@($__internal_0_$__cuda_sm10x_tcgen05_guardrail_trap_col_being_dealloced_not_returned_by_alloc)
        /*002c*/ 	.word	0x00000000


	//----- nvinfo : EIATTR_FRAME_SIZE
	.align		4
.L_11:
        /*0030*/ 	.byte	0x04, 0x11
        /*0032*/ 	.short	(.L_13 - .L_12)
	.align		4
.L_12:
        /*0034*/ 	.word	index@(attn_fwd)
        /*0038*/ 	.word	0x00000000


	//----- nvinfo : EIATTR_MIN_STACK_SIZE
	.align		4
.L_13:
        /*003c*/ 	.byte	0x04, 0x12
        /*003e*/ 	.short	(.L_15 - .L_14)
	.align		4
.L_14:
        /*0040*/ 	.word	index@(attn_fwd)
        /*0044*/ 	.word	0x00000000
.L_15:


//--------------------- .nv.info.attn_fwd         --------------------------
	.section	.nv.info.attn_fwd,"",@"SHT_CUDA_INFO"
	.sectionflags	@""
	.align	4


	//----- nvinfo : EIATTR_CUDA_API_VERSION
	.align		4
        /*0000*/ 	.byte	0x04, 0x37
        /*0002*/ 	.short	(.L_17 - .L_16)
.L_16:
        /*0004*/ 	.word	0x00000081


	//----- nvinfo : EIATTR_KPARAM_INFO
	.align		4
.L_17:
        /*0008*/ 	.byte	0x04, 0x17
        /*000a*/ 	.short	(.L_19 - .L_18)
.L_18:
        /*000c*/ 	.word	0x00000000
        /*0010*/ 	.short	0x0019
        /*0012*/ 	.short	0x0080
        /*0014*/ 	.byte	0x00, 0xf4, 0x21, 0x00


	//----- nvinfo : EIATTR_KPARAM_INFO
	.align		4
.L_19:
        /*0018*/ 	.byte	0x04, 0x17
        /*001a*/ 	.short	(.L_21 - .L_20)
.L_20:
        /*001c*/ 	.word	0x00000000
        /*0020*/ 	.short	0x0018
        /*0022*/ 	.short	0x0078
        /*0024*/ 	.byte	0x00, 0xf4, 0x21, 0x00


	//----- nvinfo : EIATTR_KPARAM_INFO
	.align		4
.L_21:
        /*0028*/ 	.byte	0x04, 0x17
        /*002a*/ 	.short	(.L_23 - .L_22)
.L_22:
        /*002c*/ 	.word	0x00000000
        /*0030*/ 	.short	0x0017
        /*0032*/ 	.short	0x0070
        /*0034*/ 	.byte	0x00, 0xf0, 0x11, 0x00


	//----- nvinfo : EIATTR_KPARAM_INFO
	.align		4
.L_23:
        /*0038*/ 	.byte	0x04, 0x17
        /*003a*/ 	.short	(.L_25 - .L_24)
.L_24:
        /*003c*/ 	.word	0x00000000
        /*0040*/ 	.short	0x0016
        /*0042*/ 	.short	0x006c
        /*0044*/ 	.byte	0x00, 0xf0, 0x11, 0x00


	//----- nvinfo : EIATTR_KPARAM_INFO
	.align		4
.L_25:
        /*0048*/ 	.byte	0x04, 0x17
        /*004a*/ 	.short	(.L_27 - .L_26)
.L_26:
        /*004c*/ 	.word	0x00000000
        /*0050*/ 	.short	0x0015
        /*0052*/ 	.short	0x0068
        /*0054*/ 	.byte	0x00, 0xf0, 0x11, 0x00


	//----- nvinfo : EIATTR_KPARAM_INFO
	.align		4
.L_27:
        /*0058*/ 	.byte	0x04, 0x17
        /*005a*/ 	.short	(.L_29 - .L_28)
.L_28:
        /*005c*/ 	.word	0x00000000
        /*0060*/ 	.short	0x0014
        /*0062*/ 	.short	0x0064
        /*0064*/ 	.byte	0x00, 0xf0, 0x11, 0x00


	//----- nvinfo : EIATTR_KPARAM_INFO
	.align		4
.L_29:
        /*0068*/ 	.byte	0x04, 0x17
        /*006a*/ 	.short	(.L_31 - .L_30)
.L_30:
        /*006c*/ 	.word	0x00000000
        /*0070*/ 	.short	0x0013
        /*0072*/ 	.short	0x0060
        /*0074*/ 	.byte	0x00, 0xf0, 0x11, 0x00


	//----- nvinfo : EIATTR_KPARAM_INFO
	.align		4
.L_31:
        /*0078*/ 	.byte	0x04, 0x17
        /*007a*/ 	.short	(.L_33 - .L_32)
.L_32:
        /*007c*/ 	.word	0x00000000
        /*0080*/ 	.short	0x0012
        /*0082*/ 	.short	0x005c
        /*0084*/ 	.byte	0x00, 0xf0, 0x11, 0x00


	//----- nvinfo : EIATTR_KPARAM_INFO
	.align		4
.L_33:
        /*0088*/ 	.byte	0x04, 0x17
        /*008a*/ 	.short	(.L_35 - .L_34)
.L_34:
        /*008c*/ 	.word	0x00000000
        /*0090*/ 	.short	0x0011
        /*0092*/ 	.short	0x0058
        /*0094*/ 	.byte	0x00, 0xf0, 0x11, 0x00


	//----- nvinfo : EIATTR_KPARAM_INFO
	.align		4
.L_35:
        /*0098*/ 	.byte	0x04, 0x17
        /*009a*/ 	.short	(.L_37 - .L_36)
.L_36:
        /*009c*/ 	.word	0x00000000
        /*00a0*/ 	.short	0x0010
        /*00a2*/ 	.short	0x0054
        /*00a4*/ 	.byte	0x00, 0xf0, 0x11, 0x00


	//----- nvinfo : EIATTR_KPARAM_INFO
	.align		4
.L_37:
        /*00a8*/ 	.byte	0x04, 0x17
        /*00aa*/ 	.short	(.L_39 - .L_38)
.L_38:
        /*00ac*/ 	.word	0x00000000
        /*00b0*/ 	.short	0x000f
        /*00b2*/ 	.short	0x0050
        /*00b4*/ 	.byte	0x00, 0xf0, 0x11, 0x00


	//----- nvinfo : EIATTR_KPARAM_INFO
	.align		4
.L_39:
        /*00b8*/ 	.byte	0x04, 0x17
        /*00ba*/ 	.short	(.L_41 - .L_40)
.L_40:
        /*00bc*/ 	.word	0x00000000
        /*00c0*/ 	.short	0x000e
        /*00c2*/ 	.short	0x004c
        /*00c4*/ 	.byte	0x00, 0xf0, 0x11, 0x00


	//----- nvinfo : EIATTR_KPARAM_INFO
	.align		4
.L_41:
        /*00c8*/ 	.byte	0x04, 0x17
        /*00ca*/ 	.short	(.L_43 - .L_42)
.L_42:
        /*00cc*/ 	.word	0x00000000
        /*00d0*/ 	.short	0x000d
        /*00d2*/ 	.short	0x0048
        /*00d4*/ 	.byte	0x00, 0xf0, 0x11, 0x00


	//----- nvinfo : EIATTR_KPARAM_INFO
	.align		4
.L_43:
        /*00d8*/ 	.byte	0x04, 0x17
        /*00da*/ 	.short	(.L_45 - .L_44)
.L_44:
        /*00dc*/ 	.word	0x00000000
        /*00e0*/ 	.short	0x000c
        /*00e2*/ 	.short	0x0044
        /*00e4*/ 	.byte	0x00, 0xf0, 0x11, 0x00


	//----- nvinfo : EIATTR_KPARAM_INFO
	.align		4
.L_45:
        /*00e8*/ 	.byte	0x04, 0x17
        /*00ea*/ 	.short	(.L_47 - .L_46)
.L_46:
        /*00ec*/ 	.word	0x00000000
        /*00f0*/ 	.short	0x000b
        /*00f2*/ 	.short	0x0040
        /*00f4*/ 	.byte	0x00, 0xf0, 0x11, 0x00


	//----- nvinfo : EIATTR_KPARAM_INFO
	.align		4
.L_47:
        /*00f8*/ 	.byte	0x04, 0x17
        /*00fa*/ 	.short	(.L_49 - .L_48)
.L_48:
        /*00fc*/ 	.word	0x00000000
        /*0100*/ 	.short	0x000a
        /*0102*/ 	.short	0x003c
        /*0104*/ 	.byte	0x00, 0xf0, 0x11, 0x00


	//----- nvinfo : EIATTR_KPARAM_INFO
	.align		4
.L_49:
        /*0108*/ 	.byte	0x04, 0x17
        /*010a*/ 	.short	(.L_51 - .L_50)
.L_50:
        /*010c*/ 	.word	0x00000000
        /*0110*/ 	.short	0x0009
        /*0112*/ 	.short	0x0038
        /*0114*/ 	.byte	0x00, 0xf0, 0x11, 0x00


	//----- nvinfo : EIATTR_KPARAM_INFO
	.align		4
.L_51:
        /*0118*/ 	.byte	0x04, 0x17
        /*011a*/ 	.short	(.L_53 - .L_52)
.L_52:
        /*011c*/ 	.word	0x00000000
        /*0120*/ 	.short	0x0008
        /*0122*/ 	.short	0x0034
        /*0124*/ 	.byte	0x00, 0xf0, 0x11, 0x00


	//----- nvinfo : EIATTR_KPARAM_INFO
	.align		4
.L_53:
        /*0128*/ 	.byte	0x04, 0x17
        /*012a*/ 	.short	(.L_55 - .L_54)
.L_54:
        /*012c*/ 	.word	0x00000000
        /*0130*/ 	.short	0x0007
        /*0132*/ 	.short	0x0030
        /*0134*/ 	.byte	0x00, 0xf0, 0x11, 0x00


	//----- nvinfo : EIATTR_KPARAM_INFO
	.align		4
.L_55:
        /*0138*/ 	.byte	0x04, 0x17
        /*013a*/ 	.short	(.L_57 - .L_56)
.L_56:
        /*013c*/ 	.word	0x00000000
        /*0140*/ 	.short	0x0006
        /*0142*/ 	.short	0x002c
        /*0144*/ 	.byte	0x00, 0xf0, 0x11, 0x00


	//----- nvinfo : EIATTR_KPARAM_INFO
	.align		4
.L_57:
        /*0148*/ 	.byte	0x04, 0x17
        /*014a*/ 	.short	(.L_59 - .L_58)
.L_58:
        /*014c*/ 	.word	0x00000000
        /*0150*/ 	.short	0x0005
        /*0152*/ 	.short	0x0028
        /*0154*/ 	.byte	0x00, 0xf0, 0x11, 0x00


	//----- nvinfo : EIATTR_KPARAM_INFO
	.align		4
.L_59:
        /*0158*/ 	.byte	0x04, 0x17
        /*015a*/ 	.short	(.L_61 - .L_60)
.L_60:
        /*015c*/ 	.word	0x00000000
        /*0160*/ 	.short	0x0004
        /*0162*/ 	.short	0x0020
        /*0164*/ 	.byte	0x00, 0xf4, 0x21, 0x00


	//----- nvinfo : EIATTR_KPARAM_INFO
	.align		4
.L_61:
        /*0168*/ 	.byte	0x04, 0x17
        /*016a*/ 	.short	(.L_63 - .L_62)
.L_62:
        /*016c*/ 	.word	0x00000000
        /*0170*/ 	.short	0x0003
        /*0172*/ 	.short	0x0018
        /*0174*/ 	.byte	0x00, 0xf4, 0x21, 0x00


	//----- nvinfo : EIATTR_KPARAM_INFO
	.align		4
.L_63:
        /*0178*/ 	.byte	0x04, 0x17
        /*017a*/ 	.short	(.L_65 - .L_64)
.L_64:
        /*017c*/ 	.word	0x00000000
        /*0180*/ 	.short	0x0002
        /*0182*/ 	.short	0x0010
        /*0184*/ 	.byte	0x00, 0xf4, 0x21, 0x00


	//----- nvinfo : EIATTR_KPARAM_INFO
	.align		4
.L_65:
        /*0188*/ 	.byte	0x04, 0x17
        /*018a*/ 	.short	(.L_67 - .L_66)
.L_66:
        /*018c*/ 	.word	0x00000000
        /*0190*/ 	.short	0x0001
        /*0192*/ 	.short	0x0008
        /*0194*/ 	.byte	0x00, 0xf4, 0x21, 0x00


	//----- nvinfo : EIATTR_KPARAM_INFO
	.align		4
.L_67:
        /*0198*/ 	.byte	0x04, 0x17
        /*019a*/ 	.short	(.L_69 - .L_68)
.L_68:
        /*019c*/ 	.word	0x00000000
        /*01a0*/ 	.short	0x0000
        /*01a2*/ 	.short	0x0000
        /*01a4*/ 	.byte	0x00, 0xf4, 0x21, 0x00


	//----- nvinfo : EIATTR_AT_ENTRY_FRAGMENTS
	.align		4
.L_69:
        /*01a8*/ 	.byte	0x04, 0x4f
        /*01aa*/ 	.short	(.L_71 - .L_70)


	//   ....[0]....
.L_70:
        /*01ac*/ 	.word	0x00000004


	//----- nvinfo : EIATTR_RESERVED_SMEM_USED
	.align		4
.L_71:
        /*01b0*/ 	.byte	0x01, 0x41
	.zero		2


	//----- nvinfo : EIATTR_SPARSE_MMA_MASK
	.align		4
        /*01b4*/ 	.byte	0x03, 0x50
        /*01b6*/ 	.short	0x0000


	//----- nvinfo : EIATTR_TCGEN05_1CTA_USED
	.align		4
        /*01b8*/ 	.byte	0x01, 0x51
	.zero		2


	//----- nvinfo : EIATTR_MAXREG_COUNT
	.align		4
        /*01bc*/ 	.byte	0x03, 0x1b
        /*01be*/ 	.short	0x00ff


	//----- nvinfo : EIATTR_NUM_BARRIERS
	.align		4
        /*01c0*/ 	.byte	0x02, 0x4c
        /*01c2*/ 	.byte	0x01
	.zero		1


	//----- nvinfo : EIATTR_INT_WARP_WIDE_INSTR_OFFSETS
	.align		4
        /*01c4*/ 	.byte	0x04, 0x31
        /*01c6*/ 	.short	(.L_73 - .L_72)


	//   ....[0]....
.L_72:
        /*01c8*/ 	.word	0x000020c0


	//   ....[1]....
        /*01cc*/ 	.word	0x000020d0


	//   ....[2]....
        /*01d0*/ 	.word	0x00002960


	//   ....[3]....
        /*01d4*/ 	.word	0x00002a00


	//   ....[4]....
        /*01d8*/ 	.word	0x000061f0


	//   ....[5]....
        /*01dc*/ 	.word	0x0000b330


	//   ....[6]....
        /*01e0*/ 	.word	0x0000b380


	//----- nvinfo : EIATTR_COOP_GROUP_MASK_REGIDS
	.align		4
.L_73:
        /*01e4*/ 	.byte	0x04, 0x29
        /*01e6*/ 	.short	(.L_75 - .L_74)


	//   ....[0]....
.L_74:
        /*01e8*/ 	.word	0xffffffff


	//   ....[1]....
        /*01ec*/ 	.word	0xffffffff


	//   ....[2]....
        /*01f0*/ 	.word	0xffffffff


	//   ....[3]....
        /*01f4*/ 	.word	0xffffffff


	//----- nvinfo : EIATTR_COOP_GROUP_INSTR_OFFSETS
	.align		4
.L_75:
        /*01f8*/ 	.byte	0x04, 0x28
        /*01fa*/ 	.short	(.L_77 - .L_76)


	//   ....[0]....
.L_76:
        /*01fc*/ 	.word	0x00000050


	//   ....[1]....
        /*0200*/ 	.word	0x00000310


	//   ....[2]....
        /*0204*/ 	.word	0x0000b1c0


	//   ....[3]....
        /*0208*/ 	.word	0x0000b430


	//----- nvinfo : EIATTR_VRC_CTA_INIT_COUNT
	.align		4
.L_77:
        /*020c*/ 	.byte	0x02, 0x4a
        /*020e*/ 	.byte	0x80
	.zero		1


	//----- nvinfo : EIATTR_MBARRIER_INSTR_OFFSETS
	.align		4
        /*0210*/ 	.byte	0x04, 0x39
        /*0212*/ 	.short	(.L_79 - .L_78)


	//   ....[0]....
.L_78:
        /*0214*/ 	.word	0x000026f0
        /*0218*/ 	.word	0x000000ff
        /*021c*/ 	.word	0x00000000
        /*0220*/ 	.short	0x0100
        /*0222*/ 	.byte	0x0f
	.zero		1


	//   ....[1]....
        /*0224*/ 	.word	0x000029e0
        /*0228*/ 	.word	0x000000ff
        /*022c*/ 	.word	0x0000a008
        /*0230*/ 	.short	0x0100
        /*0232*/ 	.byte	0x0b
	.zero		1


	//   ....[2]....
        /*0234*/ 	.word	0x00002c60
        /*0238*/ 	.word	0x000000ff
        /*023c*/ 	.word	0x00006000
        /*0240*/ 	.short	0x0100
        /*0242*/ 	.byte	0x0b
	.zero		1


	//   ....[3]....
        /*0244*/ 	.word	0x00002ec0
        /*0248*/ 	.word	0x000000ff
        /*024c*/ 	.word	0x00006000
        /*0250*/ 	.short	0x010a
        /*0252*/ 	.byte	0x0b
	.zero		1


	//   ....[4]....
        /*0254*/ 	.word	0x00002fe0
        /*0258*/ 	.word	0x000000ff
        /*025c*/ 	.word	0x00006000
        /*0260*/ 	.short	0x0108
        /*0262*/ 	.byte	0x0b
	.zero		1


	//   ....[5]....
        /*0264*/ 	.word	0x00006430
        /*0268*/ 	.word	0x000000ff
        /*026c*/ 	.word	0x0000a010
        /*0270*/ 	.short	0x0100
        /*0272*/ 	.byte	0x0b
	.zero		1


	//   ....[6]....
        /*0274*/ 	.word	0x000065a0
        /*0278*/ 	.word	0x000000ff
        /*027c*/ 	.word	0x0000a010
        /*0280*/ 	.short	0x010a
        /*0282*/ 	.byte	0x0b
	.zero		1


	//   ....[7]....
        /*0284*/ 	.word	0x000065e0
        /*0288*/ 	.word	0x000000ff
        /*028c*/ 	.word	0x0000a010
        /*0290*/ 	.short	0x0108
        /*0292*/ 	.byte	0x0b
	.zero		1


	//   ....[8]....
        /*0294*/ 	.word	0x00006cc0
        /*0298*/ 	.word	0x000000ff
        /*029c*/ 	.word	0x00000000
        /*02a0*/ 	.short	0x010a
        /*02a2*/ 	.byte	0x0f
	.zero		1


	//   ....[9]....
        /*02a4*/ 	.word	0x00008ce0
        /*02a8*/ 	.word	0x000000ff
        /*02ac*/ 	.word	0x00000000
        /*02b0*/ 	.short	0x010a
        /*02b2*/ 	.byte	0x0f
	.zero		1


	//   ....[10]....
        /*02b4*/ 	.word	0x00008e40
        /*02b8*/ 	.word	0x000000ff
        /*02bc*/ 	.word	0x0000a000
        /*02c0*/ 	.short	0x0108
        /*02c2*/ 	.byte	0x0b
	.zero		1


	//   ....[11]....
        /*02c4*/ 	.word	0x00008f10
        /*02c8*/ 	.word	0x000000ff
        /*02cc*/ 	.word	0x0000a008
        /*02d0*/ 	.short	0x0108
        /*02d2*/ 	.byte	0x0b
	.zero		1


	//   ....[12]....
        /*02d4*/ 	.word	0x0000b450
        /*02d8*/ 	.word	0x000000ff
        /*02dc*/ 	.word	0x00006000
        /*02e0*/ 	.short	0x010a
        /*02e2*/ 	.byte	0x0b
	.zero		1


	//   ....[13]....
        /*02e4*/ 	.word	0x0000b480
        /*02e8*/ 	.word	0x000000ff
        /*02ec*/ 	.word	0x0000a010
        /*02f0*/ 	.short	0x010a
        /*02f2*/ 	.byte	0x0b
	.zero		1


	//   ....[14]....
        /*02f4*/ 	.word	0x0000b4b0
        /*02f8*/ 	.word	0x000000ff
        /*02fc*/ 	.word	0x00000000
        /*0300*/ 	.short	0x010a
        /*0302*/ 	.byte	0x0f
	.zero		1


	//   ....[15]....
        /*0304*/ 	.word	0x0000b4e0
        /*0308*/ 	.word	0x000000ff
        /*030c*/ 	.word	0x00000000
        /*0310*/ 	.short	0x010a
        /*0312*/ 	.byte	0x0f
	.zero		1


	//----- nvinfo : EIATTR_NUM_MBARRIERS
	.align		4
.L_79:
        /*0314*/ 	.byte	0x03, 0x38
        /*0316*/ 	.short	0xffff


	//----- nvinfo : EIATTR_EXIT_INSTR_OFFSETS
	.align		4
        /*0318*/ 	.byte	0x04, 0x1c
        /*031a*/ 	.short	(.L_81 - .L_80)


	//   ....[0]....
.L_80:
        /*031c*/ 	.word	0x0000b440


	//----- nvinfo : EIATTR_REQNTID
	.align		4
.L_81:
        /*0320*/ 	.byte	0x04, 0x10
        /*0322*/ 	.short	(.L_83 - .L_82)
.L_82:
        /*0324*/ 	.word	0x00000080
        /*0328*/ 	.word	0x00000001
        /*032c*/ 	.word	0x00000001


	//----- nvinfo : EIATTR_CRS_STACK_SIZE
	.align		4
.L_83:
        /*0330*/ 	.byte	0x04, 0x1e
        /*0332*/ 	.short	(.L_85 - .L_84)
.L_84:
        /*0334*/ 	.word	0x00000000


	//----- nvinfo : EIATTR_CBANK_PARAM_SIZE
	.align		4
.L_85:
        /*0338*/ 	.byte	0x03, 0x19
        /*033a*/ 	.short	0x0088


	//----- nvinfo : EIATTR_PARAM_CBANK
	.align		4
        /*033c*/ 	.byte	0x04, 0x0a
        /*033e*/ 	.short	(.L_87 - .L_86)
	.align		4
.L_86:
        /*0340*/ 	.word	index@(.nv.constant0.attn_fwd)
        /*0344*/ 	.short	0x0380
        /*0346*/ 	.short	0x0088


	//----- nvinfo : EIATTR_SW_WAR
	.align		4
.L_87:
        /*0348*/ 	.byte	0x04, 0x36
        /*034a*/ 	.short	(.L_89 - .L_88)
.L_88:
        /*034c*/ 	.word	0x00000008
.L_89:


//--------------------- .nv.compat                --------------------------
	.section	.nv.compat,"",@"SHT_CUDA_COMPAT_INFO"
	.align	4
        /*0000*/ 	.byte	0x02, 0x02, 0x02, 0x00, 0x02, 0x05, 0x05, 0x00, 0x02, 0x03, 0x00, 0x00, 0x02, 0x06, 0x01, 0x00


//--------------------- .nv.callgraph             --------------------------
	.section	.nv.callgraph,"",@"SHT_CUDA_CALLGRAPH"
	.align	4
	.sectionentsize	8
	.align		4
        /*0000*/ 	.word	0x00000000
	.align		4
        /*0004*/ 	.word	0xffffffff
	.align		4
        /*0008*/ 	.word	0x00000000
	.align		4
        /*000c*/ 	.word	0xfffffffe
	.align		4
        /*0010*/ 	.word	0x00000000
	.align		4
        /*0014*/ 	.word	0xfffffffd
	.align		4
        /*0018*/ 	.word	0x00000000
	.align		4
        /*001c*/ 	.word	0xfffffffc


//--------------------- .nv.constant4             --------------------------
	.section	.nv.constant4,"a",@progbits
	.align	8
	.align		8
.nv.constant4:
        /*0000*/ 	.dword	_$_str


//--------------------- .text.attn_fwd            --------------------------
	.section	.text.attn_fwd,"ax",@progbits
	.align	128
        .global         attn_fwd
        .type           attn_fwd,@function
        .size           attn_fwd,(.L_x_28 - attn_fwd)
        .other          attn_fwd,@"STO_CUDA_ENTRY STV_DEFAULT"
attn_fwd:
.text.attn_fwd:
[----:B------:R-:W0:Y:S01]  /*0000*/  LDC R1, c[0x0][0x37c] ;  /* 0x0000df00ff017b82 */ /* 0x000e220000000800 */
[----:B------:R-:W1:Y:S02]  /*0010*/  S2R R68, SR_TID.X ;  /* 0x0000000000447919 */ /* 0x000e640000002100 */
[----:B-1----:R-:W-:-:S13]  /*0020*/  ISETP.GE.U32.AND P0, PT, R68, 0x20, PT ;  /* 0x000000204400780c */ /* 0x002fda0003f06070 */
[----:B------:R-:W-:Y:S05]  /*0030*/  @P0 BRA `(.L_x_0) ;  /* 0x0000000000b80947 */ /* 0x000fea0003800000 */
[----:B------:R-:W1:Y:S01]  /*0040*/  S2UR UR6, SR_CgaCtaId ;  /* 0x00000000000679c3 */ /* 0x000e620000008800 */
[----:B------:R-:W-:Y:S01]  /*0050*/  NOP ;  /* 0x0000000000007918 */ /* 0x000fe20000000000 */
[----:B------:R-:W-:Y:S02]  /*0060*/  UMOV UR4, 0x40 ;  /* 0x0000004000047882 */ /* 0x000fe40000000000 */
[----:B-1----:R-:W-:-:S09]  /*0070*/  ULEA UR4, UR6, UR4, 0x18 ;  /* 0x0000000406047291 */ /* 0x002fd2000f8ec0ff */
[----:B------:R-:W1:Y:S01]  /*0080*/  LDS.U8 R0, [UR4] ;  /* 0x00000004ff007984 */ /* 0x000e620008000000 */
[----:B------:R-:W-:Y:S02]  /*0090*/  UMOV UR4, 0x400 ;  /* 0x0000040000047882 */ /* 0x000fe40000000000 */
[----:B------:R-:W-:Y:S01]  /*00a0*/  ULEA UR4, UR6, UR4, 0x18 ;  /* 0x0000000406047291 */ /* 0x000fe2000f8ec0ff */
[----:B-1----:R-:W-:-:S13]  /*00b0*/  ISETP.NE.AND P1, PT, R0, RZ, PT ;  /* 0x000000ff0000720c */ /* 0x002fda0003f25270 */
[----:B------:R-:W-:Y:S05]  /*00c0*/  @P1 BRA `(.L_x_1) ;  /* 0x00000000007c1947 */ /* 0x000fea0003800000 */
[----:B------:R-:W-:-:S13]  /*00d0*/  ELECT P1, URZ, PT ;  /* 0x0000000000ff782f */ /* 0x000fda0003820000 */
[----:B------:R-:W-:Y:S05]  /*00e0*/  @!P1 BRA `(.L_x_2) ;  /* 0x0000000000849947 */ /* 0x000fea0003800000 */
[----:B------:R-:W-:Y:S01]  /*00f0*/  UMOV UR5, 0x8 ;  /* 0x0000000800057882 */ /* 0x000fe20000000000 */
[----:B------:R-:W-:Y:S01]  /*0100*/  HFMA2 R4, -RZ, RZ, 0, 5.9604644775390625e-08 ;  /* 0x00000001ff047431 */ /* 0x000fe200000001ff */
[----:B------:R-:W-:-:S03]  /*0110*/  MOV R5, 0xff ;  /* 0x000000ff00057802 */ /* 0x000fc60000000f00 */
[----:B------:R-:W-:Y:S04]  /*0120*/  DEPBAR.LE SB1, 0x36 ;  /* 0x00009d800000791a */ /* 0x000fe80000000000 */
[----:B------:R-:W1:Y:S02]  /*0130*/  UTCATOMSWS.FIND_AND_SET.ALIGN UP0, UR5, UR5 ;  /* 0x00000005000575e3 */ /* 0x000e640008000800 */
[----:B-1----:R-:W-:-:S04]  /*0140*/  PLOP3.LUT P1, PT, PT, PT, UP0, 0x80, 0x8 ;  /* 0x000000000008781c */ /* 0x002fc80003f2f008 */
[----:B------:R-:W-:-:S04]  /*0150*/  SEL R0, RZ, 0xffffffff, !P1 ;  /* 0xffffffffff007807 */ /* 0x000fc80004800000 */
[----:B------:R-:W-:Y:S02]  /*0160*/  ISETP.NE.AND P1, PT, R0, RZ, PT ;  /* 0x000000ff0000720c */ /* 0x000fe40003f25270 */
[----:B------:R-:W-:-:S11]  /*0170*/  MOV R0, UR5 ;  /* 0x0000000500007c02 */ /* 0x000fd60008000f00 */
[----:B------:R-:W-:Y:S05]  /*0180*/  @P1 BRA `(.L_x_3) ;  /* 0x0000000000241947 */ /* 0x000fea0003800000 */
.L_x_4:
[----:B------:R-:W-:Y:S05]  /*0190*/  NANOSLEEP 0x64 ;  /* 0x000000640000795d */ /* 0x000fea0003800000 */
[----:B------:R-:W-:-:S05]  /*01a0*/  UMOV UR5, 0x8 ;  /* 0x0000000800057882 */ /* 0x000fca0000000000 */
[----:B------:R-:W-:Y:S04]  /*01b0*/  DEPBAR.LE SB1, 0x36 ;  /* 0x00009d800000791a */ /* 0x000fe80000000000 */
[----:B------:R-:W1:Y:S02]  /*01c0*/  UTCATOMSWS.FIND_AND_SET.ALIGN UP0, UR5, UR5 ;  /* 0x00000005000575e3 */ /* 0x000e640008000800 */
[----:B-1----:R-:W-:-:S04]  /*01d0*/  PLOP3.LUT P1, PT, PT, PT, UP0, 0x80, 0x8 ;  /* 0x000000000008781c */ /* 0x002fc80003f2f008 */
[----:B------:R-:W-:-:S04]  /*01e0*/  SEL R0, RZ, 0xffffffff, !P1 ;  /* 0xffffffffff007807 */ /* 0x000fc80004800000 */
[----:B------:R-:W-:Y:S02]  /*01f0*/  ISETP.NE.AND P1, PT, R0, RZ, PT ;  /* 0x000000ff0000720c */ /* 0x000fe40003f25270 */
[----:B------:R-:W-:-:S11]  /*0200*/  MOV R0, UR5 ;  /* 0x0000000500007c02 */ /* 0x000fd60008000f00 */
[----:B------:R-:W-:Y:S05]  /*0210*/  @!P1 BRA `(.L_x_4) ;  /* 0xfffffffc00dc9947 */ /* 0x000fea000383ffff */
.L_x_3:
[----:B------:R-:W-:Y:S01]  /*0220*/  IADD3 R3, PT, PT, R0, 0x10, RZ ;  /* 0x0000001000037810 */ /* 0x000fe20007ffe0ff */
[----:B------:R-:W-:Y:S01]  /*0230*/  UMOV UR5, 0x50 ;  /* 0x0000005000057882 */ /* 0x000fe20000000000 */
[----:B------:R-:W-:Y:S01]  /*0240*/  SHF.L.U32 R2, R5, R0, RZ ;  /* 0x0000000005027219 */ /* 0x000fe200000006ff */
[----:B------:R-:W-:Y:S01]  /*0250*/  ULEA UR5, UR6, UR5, 0x18 ;  /* 0x0000000506057291 */ /* 0x000fe2000f8ec0ff */
[----:B------:R-:W-:Y:S02]  /*0260*/  SHF.L.U32 R3, R4, R3, RZ ;  /* 0x0000000304037219 */ /* 0x000fe400000006ff */
[----:B------:R-:W-:Y:S02]  /*0270*/  SHF.L.U32 R0, R0, 0x5, RZ ;  /* 0x0000000500007819 */ /* 0x000fe400000006ff */
[----:B------:R-:W-:-:S05]  /*0280*/  LOP3.LUT R2, R3, R2, RZ, 0xfc, !PT ;  /* 0x0000000203027212 */ /* 0x000fca00078efcff */
[----:B------:R1:W-:Y:S04]  /*0290*/  ATOMS.OR RZ, [UR5], R2 ;  /* 0x00000002ffff798c */ /* 0x0003e8000b000005 */
[----:B------:R1:W-:Y:S01]  /*02a0*/  STS [UR4], R0 ;  /* 0x00000000ff007988 */ /* 0x0003e20008000804 */
[----:B------:R-:W-:Y:S05]  /*02b0*/  BRA `(.L_x_2) ;  /* 0x0000000000107947 */ /* 0x000fea0003800000 */
.L_x_1:
[----:B------:R-:W-:Y:S02]  /*02c0*/  MOV R0, 0xffffffff ;  /* 0xffffffff00007802 */ /* 0x000fe40000000f00 */
[----:B------:R-:W-:-:S03]  /*02d0*/  MOV R2, 0x300 ;  /* 0x0000030000027802 */ /* 0x000fc60000000f00 */
[----:B------:R1:W-:Y:S04]  /*02e0*/  STS [UR4], R0 ;  /* 0x00000000ff007988 */ /* 0x0003e80008000804 */
[----:B01----:R-:W-:Y:S05]  /*02f0*/  CALL.REL.NOINC `($__internal_1_$__cuda_sm10x_tcgen05_guardrail_trap_phase_invalid_during_alloc) ;  /* 0x000000b000907944 */ /* 0x003fea0003c00000 */
.L_x_2:
[----:B------:R-:W-:Y:S05]  /*0300*/  WARPSYNC.ALL ;  /* 0x0000000000007948 */ /* 0x000fea0003800000 */
[----:B------:R-:W-:Y:S01]  /*0310*/  NOP ;  /* 0x0000000000007918 */ /* 0x000fe20000000000 */
.L_x_0:
[----:B------:R-:W2:Y:S01]  /*0320*/  S2R R3, SR_CTAID.X ;  /* 0x0000000000037919 */ /* 0x000ea20000002500 */
[----:B------:R-:W3:Y:S01]  /*0330*/  S2UR UR10, SR_CTAID.Y ;  /* 0x00000000000a79c3 */ /* 0x000ee20000002600 */
[----:B------:R-:W3:Y:S01]  /*0340*/  LDCU.64 UR4, c[0x0][0x3b0] ;  /* 0x00007600ff0477ac */ /* 0x000ee20008000a00 */
[----:B-1----:R-:W-:Y:S01]  /*0350*/  LOP3.LUT R0, R68, 0x7f, RZ, 0xc0, !PT ;  /* 0x0000007f44007812 */ /* 0x002fe200078ec0ff */
[----:B------:R-:W1:Y:S05]  /*0360*/  LDCU.64 UR6, c[0x0][0x3b0] ;  /* 0x00007600ff0677ac */ /* 0x000e6a0008000a00 */
[----:B------:R-:W4:Y:S01]  /*0370*/  LDC.64 R8, c[0x0][0x380] ;  /* 0x0000e000ff087b82 */ /* 0x000f220000000a00 */
[----:B------:R-:W-:Y:S01]  /*0380*/  UMOV UR11, 0x400 ;  /* 0x00000400000b7882 */ /* 0x000fe20000000000 */
[----:B------:R-:W0:Y:S06]  /*0390*/  LDCU.64 UR32, c[0x0][0x358] ;  /* 0x00006b00ff2077ac */ /* 0x000e2c0008000a00 */
[----:B------:R-:W0:Y:S08]  /*03a0*/  S2UR UR8, SR_CgaCtaId ;  /* 0x00000000000879c3 */ /* 0x000e300000008800 */
[----:B------:R-:W4:Y:S01]  /*03b0*/  LDC.64 R124, c[0x0][0x380] ;  /* 0x0000e000ff7c7b82 */ /* 0x000f220000000a00 */
[----:B---3--:R-:W-:-:S02]  /*03c0*/  UIMAD UR4, UR10, UR4, URZ ;  /* 0x000000040a0472a4 */ /* 0x008fc4000f8e02ff */
[----:B-1----:R-:W-:Y:S02]  /*03d0*/  UIMAD UR6, UR10, UR6, URZ ;  /* 0x000000060a0672a4 */ /* 0x002fe4000f8e02ff */
[----:B------:R-:W-:Y:S01]  /*03e0*/  USHF.L.U32 UR9, UR4, 0x1, URZ ;  /* 0x0000000104097899 */ /* 0x000fe200080006ff */
[----:B--2---:R-:W-:Y:S02]  /*03f0*/  LEA R0, R3, R0, 0x7 ;  /* 0x0000000003007211 */ /* 0x004fe400078e38ff */
[----:B------:R-:W1:Y:S03]  /*0400*/  LDC R133, c[0x0][0x3b8] ;  /* 0x0000ee00ff857b82 */ /* 0x000e660000000800 */
[C---:B------:R-:W-:Y:S01]  /*0410*/  IMAD R2, R0.reuse, UR5, RZ ;  /* 0x0000000500027c24 */ /* 0x040fe2000f8e02ff */
[----:B------:R-:W-:Y:S01]  /*0420*/  UIMAD.WIDE UR4, UR4, 0x2, URZ ;  /* 0x00000002040478a5 */ /* 0x000fe2000f8e02ff */
[----:B------:R-:W-:Y:S01]  /*0430*/  IMAD R4, R0, UR7, RZ ;  /* 0x0000000700047c24 */ /* 0x000fe2000f8e02ff */
[----:B------:R-:W-:Y:S01]  /*0440*/  USHF.L.U32 UR7, UR6, 0x1, URZ ;  /* 0x0000000106077899 */ /* 0x000fe200080006ff */
[C---:B------:R-:W-:Y:S01]  /*0450*/  IMAD.HI R6, R2.reuse, 0x2, RZ ;  /* 0x0000000202067827 */ /* 0x040fe200078e02ff */
[----:B------:R-:W-:Y:S01]  /*0460*/  SHF.L.U32 R3, R2, 0x1, RZ ;  /* 0x0000000102037819 */ /* 0x000fe200000006ff */
[----:B0-----:R-:W-:Y:S01]  /*0470*/  ULEA UR11, UR8, UR11, 0x18 ;  /* 0x0000000b080b7291 */ /* 0x001fe2000f8ec0ff */
[----:B------:R-:W-:Y:S01]  /*0480*/  BAR.SYNC.DEFER_BLOCKING 0x0 ;  /* 0x0000000000007b1d */ /* 0x000fe20000010000 */
[----:B------:R-:W-:-:S02]  /*0490*/  SHF.L.U32 R5, R4, 0x1, RZ ;  /* 0x0000000104057819 */ /* 0x000fc400000006ff */
[----:B----4-:R-:W-:Y:S01]  /*04a0*/  IADD3 R2, P2, P1, R3, UR9, R8 ;  /* 0x0000000903027c10 */ /* 0x010fe2000f95e008 */
[----:B------:R-:W-:-:S03]  /*04b0*/  IMAD.HI R4, R4, 0x2, RZ ;  /* 0x0000000204047827 */ /* 0x000fc600078e02ff */
[----:B------:R-:W-:Y:S01]  /*04c0*/  IADD3.X R3, PT, PT, R6, UR5, R9, P2, P1 ;  /* 0x0000000506037c10 */ /* 0x000fe200097e2409 */
[----:B------:R-:W-:Y:S01]  /*04d0*/  UIMAD.WIDE UR4, UR6, 0x2, URZ ;  /* 0x00000002060478a5 */ /* 0x000fe2000f8e02ff */
[----:B------:R-:W-:Y:S01]  /*04e0*/  IADD3 R124, P1, P2, R5, UR7, R124 ;  /* 0x00000007057c7c10 */ /* 0x000fe2000fa3e07c */
[----:B-1----:R-:W-:-:S04]  /*04f0*/  IMAD R5, R133, 0x42, RZ ;  /* 0x0000004285057824 */ /* 0x002fc800078e02ff */
[----:B------:R-:W-:Y:S01]  /*0500*/  IADD3.X R134, PT, PT, R4, UR5, R125, P1, P2 ;  /* 0x0000000504867c10 */ /* 0x000fe20008fe447d */
[C---:B------:R-:W-:Y:S02]  /*0510*/  IMAD R7, R133.reuse, 0x44, RZ ;  /* 0x0000004485077824 */ /* 0x040fe400078e02ff */
[----:B------:R-:W-:Y:S01]  /*0520*/  IMAD R9, R133, 0x46, RZ ;  /* 0x0000004685097824 */ /* 0x000fe200078e02ff */
[-C--:B------:R-:W-:Y:S01]  /*0530*/  IADD3 RZ, P1, PT, R5, R124.reuse, RZ ;  /* 0x0000007c05ff7210 */ /* 0x080fe20007f3e0ff */
[C---:B------:R-:W-:Y:S01]  /*0540*/  IMAD R18, R133.reuse, 0x14, RZ ;  /* 0x0000001485127824 */ /* 0x040fe200078e02ff */
[C---:B------:R-:W-:Y:S02]  /*0550*/  SHF.L.U32 R5, R133.reuse, 0x3, RZ ;  /* 0x0000000385057819 */ /* 0x040fe400000006ff */
[C---:B------:R-:W-:Y:S01]  /*0560*/  SHF.L.U32 R24, R133.reuse, 0x5, RZ ;  /* 0x0000000585187819 */ /* 0x040fe200000006ff */
[C---:B------:R-:W-:Y:S01]  /*0570*/  IMAD R28, R133.reuse, 0x28, RZ ;  /* 0x00000028851c7824 */ /* 0x040fe200078e02ff */
[-C--:B------:R-:W-:Y:S01]  /*0580*/  LEA R64, P2, R133, R124.reuse, 0x4 ;  /* 0x0000007c85407211 */ /* 0x080fe200078420ff */
[----:B------:R-:W0:Y:S01]  /*0590*/  LDS R132, [UR11] ;  /* 0x0000000bff847984 */ /* 0x000e220008000800 */
[-C--:B------:R-:W-:Y:S01]  /*05a0*/  IADD3 RZ, P4, PT, R7, R124.reuse, RZ ;  /* 0x0000007c07ff7210 */ /* 0x080fe20007f9e0ff */
[----:B------:R-:W-:Y:S01]  /*05b0*/  IMAD R83, R133, 0x50, RZ ;  /* 0x0000005085537824 */ /* 0x000fe200078e02ff */
[-C--:B------:R-:W-:Y:S01]  /*05c0*/  IADD3 RZ, P5, PT, R9, R124.reuse, RZ ;  /* 0x0000007c09ff7210 */ /* 0x080fe20007fbe0ff */
[----:B------:R-:W-:Y:S01]  /*05d0*/  BAR.SYNC.DEFER_BLOCKING 0x0 ;  /* 0x0000000000007b1d */ /* 0x000fe20000010000 */
[C---:B------:R-:W-:Y:S01]  /*05e0*/  SHF.L.U32 R7, R133.reuse, 0x4, RZ ;  /* 0x0000000485077819 */ /* 0x040fe200000006ff */
[C---:B------:R-:W-:Y:S01]  /*05f0*/  IMAD R9, R133.reuse, 0xa, RZ ;  /* 0x0000000a85097824 */ /* 0x040fe200078e02ff */
[----:B------:R-:W-:-:S02]  /*0600*/  LEA RZ, P6, R133, R124, 0x5 ;  /* 0x0000007c85ff7211 */ /* 0x000fc400078c28ff */
[----:B------:R-:W-:Y:S01]  /*0610*/  LEA.HI.X.SX32 R65, R5, R134, 0x1, P2 ;  /* 0x0000008605417211 */ /* 0x000fe200010f0eff */
[C---:B------:R-:W-:Y:S01]  /*0620*/  IMAD R31, R133.reuse, 0x30, RZ ;  /* 0x00000030851f7824 */ /* 0x040fe200078e02ff */
[C---:B------:R-:W-:Y:S01]  /*0630*/  LEA RZ, P2, R133.reuse, R124, 0x6 ;  /* 0x0000007c85ff7211 */ /* 0x040fe200078430ff */
[----:B------:R-:W-:Y:S01]  /*0640*/  IMAD R87, R133, 0x60, RZ ;  /* 0x0000006085577824 */ /* 0x000fe200078e02ff */
[----:B------:R-:W-:Y:S01]  /*0650*/  LEA.HI.X.SX32 R5, R7, R134, 0x1, P6 ;  /* 0x0000008607057211 */ /* 0x000fe200030f0eff */
[C---:B------:R-:W-:Y:S01]  /*0660*/  IMAD R20, R133.reuse, 0x18, RZ ;  /* 0x0000001885147824 */ /* 0x040fe200078e02ff */
[CC--:B------:R-:W-:Y:S01]  /*0670*/  LEA R8, R133.reuse, R133.reuse, 0x2 ;  /* 0x0000008585087211 */ /* 0x0c0fe200078e10ff */
[----:B------:R-:W-:Y:S01]  /*0680*/  IMAD R67, R133, 0x70, RZ ;  /* 0x0000007085437824 */ /* 0x000fe200078e02ff */
[----:B------:R-:W-:Y:S01]  /*0690*/  IADD3 R76, P6, PT, R9, R124, RZ ;  /* 0x0000007c094c7210 */ /* 0x000fe20007fde0ff */
[C---:B------:R-:W-:Y:S01]  /*06a0*/  IMAD R71, R133.reuse, 0x52, RZ ;  /* 0x0000005285477824 */ /* 0x040fe200078e02ff */
[----:B------:R-:W-:Y:S01]  /*06b0*/  LEA.HI.X.SX32 R7, R24, R134, 0x1, P2 ;  /* 0x0000008618077211 */ /* 0x000fe200010f0eff */
[C---:B------:R-:W-:Y:S01]  /*06c0*/  IMAD R11, R133.reuse, 0x48, RZ ;  /* 0x00000048850b7824 */ /* 0x040fe200078e02ff */
[----:B------:R-:W-:Y:S01]  /*06d0*/  IADD3 R78, P2, PT, R18, R124, RZ ;  /* 0x0000007c124e7210 */ /* 0x000fe20007f5e0ff */
[C---:B------:R-:W-:Y:S01]  /*06e0*/  IMAD R16, R133.reuse, 0x12, RZ ;  /* 0x0000001285107824 */ /* 0x040fe200078e02ff */
[----:B------:R-:W-:Y:S01]  /*06f0*/  LEA.HI.X.SX32 R77, R8, R134, 0x1, P6 ;  /* 0x00000086084d7211 */ /* 0x000fe200030f0eff */
[C---:B------:R-:W-:Y:S01]  /*0700*/  IMAD R59, R133.reuse, 0x38, RZ ;  /* 0x00000038853b7824 */ /* 0x040fe200078e02ff */
[----:B------:R-:W-:Y:S01]  /*0710*/  IADD3 R80, P6, PT, R28, R124, RZ ;  /* 0x0000007c1c507210 */ /* 0x000fe20007fde0ff */
[----:B------:R-:W-:Y:S01]  /*0720*/  IMAD R30, R133, 0x29, RZ ;  /* 0x00000029851e7824 */ /* 0x000fe200078e02ff */
[----:B------:R-:W-:Y:S01]  /*0730*/  LEA.HI.X.SX32 R79, R9, R134, 0x1, P2 ;  /* 0x00000086094f7211 */ /* 0x000fe200010f0eff */
[----:B------:R-:W-:Y:S01]  /*0740*/  IMAD R39, R133, 0x62, RZ ;  /* 0x0000006285277824 */ /* 0x000fe200078e02ff */
[----:B------:R-:W-:Y:S01]  /*0750*/  IADD3 R82, P2, PT, R83, R124, RZ ;  /* 0x0000007c53527210 */ /* 0x000fe20007f5e0ff */
[----:B------:R-:W-:Y:S01]  /*0760*/  IMAD R26, R133, 0x22, RZ ;  /* 0x00000022851a7824 */ /* 0x000fe200078e02ff */
[----:B------:R-:W-:Y:S01]  /*0770*/  LEA.HI.X.SX32 R81, R18, R134, 0x1, P6 ;  /* 0x0000008612517211 */ /* 0x000fe200030f0eff */
[----:B------:R1:W5:Y:S01]  /*0780*/  LDG.E.U16 R2, desc[UR32][R2.64] ;  /* 0x0000002002027981 */ /* 0x000362000c1e1500 */
[----:B------:R-:W-:Y:S01]  /*0790*/  IADD3 R84, P6, PT, R31, R124, RZ ;  /* 0x0000007c1f547210 */ /* 0x000fe20007fde0ff */
[C---:B------:R-:W-:Y:S01]  /*07a0*/  IMAD R32, R133.reuse, 0x31, RZ ;  /* 0x0000003185207824 */ /* 0x040fe200078e02ff */
[----:B------:R-:W-:Y:S01]  /*07b0*/  LEA.HI.X.SX32 R83, R28, R134, 0x1, P2 ;  /* 0x000000861c537211 */ /* 0x000fe200010f0eff */
[----:B------:R-:W-:Y:S01]  /*07c0*/  IMAD R33, R133, 0x32, RZ ;  /* 0x0000003285217824 */ /* 0x000fe200078e02ff */
[----:B------:R-:W-:Y:S01]  /*07d0*/  IADD3 R86, P2, PT, R87, R124, RZ ;  /* 0x0000007c57567210 */ /* 0x000fe20007f5e0ff */
[C---:B------:R-:W-:Y:S01]  /*07e0*/  IMAD R49, R133.reuse, 0x72, RZ ;  /* 0x0000007285317824 */ /* 0x040fe200078e02ff */
[CC--:B------:R-:W-:Y:S01]  /*07f0*/  LEA R25, R133.reuse, R133.reuse, 0x5 ;  /* 0x0000008585197211 */ /* 0x0c0fe200078e28ff */
[C---:B------:R-:W-:Y:S01]  /*0800*/  IMAD R19, R133.reuse, 0x19, RZ ;  /* 0x0000001985137824 */ /* 0x040fe200078e02ff */
[----:B------:R-:W-:Y:S01]  /*0810*/  LEA.HI.X.SX32 R85, R20, R134, 0x1, P6 ;  /* 0x0000008614557211 */ /* 0x000fe200030f0eff */
[----:B------:R-:W-:Y:S01]  /*0820*/  IMAD R34, R133, 0x39, RZ ;  /* 0x0000003985227824 */ /* 0x000fe200078e02ff */
[----:B------:R-:W-:Y:S01]  /*0830*/  IADD3 R66, P6, PT, R67, R124, RZ ;  /* 0x0000007c43427210 */ /* 0x000fe20007fde0ff */
[----:B------:R-:W-:Y:S01]  /*0840*/  IMAD R35, R133, 0x54, RZ ;  /* 0x0000005485237824 */ /* 0x000fe200078e02ff */
[----:B------:R-:W-:Y:S01]  /*0850*/  LEA.HI.X.SX32 R87, R31, R134, 0x1, P2 ;  /* 0x000000861f577211 */ /* 0x000fe200010f0eff */
[----:B------:R-:W-:Y:S01]  /*0860*/  IMAD R51, R133, 0x64, RZ ;  /* 0x0000006485337824 */ /* 0x000fe200078e02ff */
[-C--:B------:R-:W-:Y:S01]  /*0870*/  IADD3 R70, P2, PT, R71, R124.reuse, RZ ;  /* 0x0000007c47467210 */ /* 0x080fe20007f5e0ff */
[----:B------:R-:W-:Y:S01]  /*0880*/  IMAD R95, R133, 0x24, RZ ;  /* 0x00000024855f7824 */ /* 0x000fe200078e02ff */
[----:B------:R-:W-:Y:S01]  /*0890*/  IADD3 RZ, P3, PT, R11, R124, RZ ;  /* 0x0000007c0bff7210 */ /* 0x000fe20007f7e0ff */
[----:B------:R-:W-:Y:S01]  /*08a0*/  IMAD R96, R133, 0x2a, RZ ;  /* 0x0000002a85607824 */ /* 0x000fe200078e02ff */
[----:B------:R-:W-:Y:S01]  /*08b0*/  LEA.HI.X.SX32 R9, R25, R134, 0x1, P1 ;  /* 0x0000008619097211 */ /* 0x000fe200008f0eff */
[C---:B------:R-:W-:Y:S01]  /*08c0*/  IMAD R22, R133.reuse, 0x1a, RZ ;  /* 0x0000001a85167824 */ /* 0x040fe200078e02ff */
[CC--:B------:R-:W-:Y:S01]  /*08d0*/  LEA R11, R133.reuse, R133.reuse, 0x3 ;  /* 0x00000085850b7211 */ /* 0x0c0fe200078e18ff */
[C---:B------:R-:W-:Y:S01]  /*08e0*/  IMAD R53, R133.reuse, 0x74, RZ ;  /* 0x0000007485357824 */ /* 0x040fe200078e02ff */
[----:B------:R-:W-:Y:S01]  /*08f0*/  IADD3 R40, P1, PT, R16, R124, RZ ;  /* 0x0000007c10287210 */ /* 0x000fe20007f3e0ff */
[C---:B------:R-:W-:Y:S01]  /*0900*/  IMAD R37, R133.reuse, 0x56, RZ ;  /* 0x0000005685257824 */ /* 0x040fe200078e02ff */
[C---:B-1----:R-:W-:Y:S01]  /*0910*/  SHF.L.U32 R3, R133.reuse, 0x1, RZ ;  /* 0x0000000185037819 */ /* 0x042fe200000006ff */
[----:B------:R-:W-:Y:S01]  /*0920*/  IMAD R13, R133, 0xd, RZ ;  /* 0x0000000d850d7824 */ /* 0x000fe200078e02ff */
[----:B------:R-:W-:Y:S01]  /*0930*/  LEA.HI.X.SX32 R67, R59, R134, 0x1, P6 ;  /* 0x000000863b437211 */ /* 0x000fe200030f0eff */
[----:B------:R-:W-:Y:S01]  /*0940*/  IMAD R61, R133, 0x66, RZ ;  /* 0x00000066853d7824 */ /* 0x000fe200078e02ff */
[----:B------:R-:W-:Y:S01]  /*0950*/  IADD3 R38, P6, PT, R39, R124, RZ ;  /* 0x0000007c27267210 */ /* 0x000fe20007fde0ff */
[C---:B------:R-:W-:Y:S01]  /*0960*/  IMAD R27, R133.reuse, 0x23, RZ ;  /* 0x00000023851b7824 */ /* 0x040fe200078e02ff */
[----:B------:R-:W-:Y:S01]  /*0970*/  LEA.HI.X.SX32 R71, R30, R134, 0x1, P2 ;  /* 0x000000861e477211 */ /* 0x000fe200010f0eff */
[C---:B------:R-:W-:Y:S01]  /*0980*/  IMAD R55, R133.reuse, 0x2b, RZ ;  /* 0x0000002b85377824 */ /* 0x040fe200078e02ff */
[CC--:B------:R-:W-:Y:S01]  /*0990*/  LEA R14, R133.reuse, R133.reuse, 0x4 ;  /* 0x00000085850e7211 */ /* 0x0c0fe200078e20ff */
[C---:B------:R-:W-:Y:S01]  /*09a0*/  IMAD R10, R133.reuse, 0x6, RZ ;  /* 0x00000006850a7824 */ /* 0x040fe200078e02ff */
[----:B------:R-:W-:Y:S01]  /*09b0*/  IADD3 R42, P2, PT, R26, R124, RZ ;  /* 0x0000007c1a2a7210 */ /* 0x000fe20007f5e0ff */
[----:B------:R-:W-:Y:S01]  /*09c0*/  IMAD R75, R133, 0x16, RZ ;  /* 0x00000016854b7824 */ /* 0x000fe200078e02ff */
[----:B------:R-:W-:Y:S01]  /*09d0*/  LEA.HI.X.SX32 R41, R11, R134, 0x1, P1 ;  /* 0x000000860b297211 */ /* 0x000fe200008f0eff */
[----:B------:R-:W-:Y:S01]  /*09e0*/  IMAD R57, R133, 0x33, RZ ;  /* 0x0000003385397824 */ /* 0x000fe200078e02ff */
[----:B------:R-:W-:Y:S01]  /*09f0*/  IADD3 R46, P1, PT, R3, R124, RZ ;  /* 0x0000007c032e7210 */ /* 0x000fe20007f3e0ff */
[C---:B------:R-:W-:Y:S01]  /*0a00*/  IMAD R104, R133.reuse, 0x34, RZ ;  /* 0x0000003485687824 */ /* 0x040fe200078e02ff */
        /* <DEDUP_REMOVED lines=8> */
[C---:B------:R-:W-:Y:S01]  /*0a90*/  LEA.HI.X.SX32 R47, R133.reuse, R134, 0x1, P1 ;  /* 0x00000086852f7211 */ /* 0x040fe200008f0eff */
[C---:B------:R-:W-:Y:S01]  /*0aa0*/  IMAD R17, R133.reuse, 0x13, RZ ;  /* 0x0000001385117824 */ /* 0x040fe200078e02ff */
[C---:B------:R-:W-:Y:S01]  /*0ab0*/  LEA R50, P1, R133.reuse, R124, 0x2 ;  /* 0x0000007c85327211 */ /* 0x040fe200078210ff */
        /* <DEDUP_REMOVED lines=8> */
[----:B------:R-:W-:Y:S01]  /*0b40*/  IMAD R73, R133, 0x58, RZ ;  /* 0x0000005885497824 */ /* 0x000fe200078e02ff */
[----:B------:R-:W-:Y:S01]  /*0b50*/  LEA.HI.X.SX32 R51, R3, R134, 0x1, P1 ;  /* 0x0000008603337211 */ /* 0x000fe200008f0eff */
[----:B------:R-:W-:Y:S01]  /*0b60*/  IMAD R62, R133, 0x3b, RZ ;  /* 0x0000003b853e7824 */ /* 0x000fe200078e02ff */
[----:B------:R-:W-:Y:S01]  /*0b70*/  IADD3 R52, P1, PT, R95, R124, RZ ;  /* 0x0000007c5f347210 */ /* 0x000fe20007f3e0ff */
[C---:B------:R-:W-:Y:S01]  /*0b80*/  IMAD R63, R133.reuse, 0x1c, RZ ;  /* 0x0000001c853f7824 */ /* 0x040fe200078e02ff */
[-C--:B------:R-:W-:Y:S01]  /*0b90*/  LEA.HI.X.SX32 R31, R96, R134.reuse, 0x1, P6 ;  /* 0x00000086601f7211 */ /* 0x080fe200030f0eff */
[C---:B------:R-:W-:Y:S01]  /*0ba0*/  IMAD R89, R133.reuse, 0x68, RZ ;  /* 0x0000006885597824 */ /* 0x040fe200078e02ff */
[----:B------:R-:W-:Y:S01]  /*0bb0*/  LEA.HI.X.SX32 R11, R26, R134, 0x1, P4 ;  /* 0x000000861a0b7211 */ /* 0x000fe200020f0eff */
[C---:B------:R-:W-:Y:S01]  /*0bc0*/  IMAD R102, R133.reuse, 0x2c, RZ ;  /* 0x0000002c85667824 */ /* 0x040fe200078e02ff */
[-C--:B------:R-:W-:Y:S01]  /*0bd0*/  IADD3 R34, P6, PT, R22, R124.reuse, RZ ;  /* 0x0000007c16227210 */ /* 0x080fe20007fde0ff */
        /* <DEDUP_REMOVED lines=10> */
[----:B------:R-:W-:Y:S01]  /*0c80*/  IMAD R139, R133, 0x6a, RZ ;  /* 0x0000006a858b7824 */ /* 0x000fe200078e02ff */
[-C--:B------:R-:W-:Y:S01]  /*0c90*/  LEA.HI.X.SX32 R13, R27, R134.reuse, 0x1, P5 ;  /* 0x000000861b0d7211 */ /* 0x080fe200028f0eff */
[----:B------:R-:W-:Y:S01]  /*0ca0*/  IMAD R103, R133, 0x2d, RZ ;  /* 0x0000002d85677824 */ /* 0x000fe200078e02ff */
[----:B------:R-:W-:Y:S01]  /*0cb0*/  LEA.HI.X.SX32 R25, R55, R134, 0x1, P1 ;  /* 0x0000008637197211 */ /* 0x000fe200008f0eff */
[C---:B------:R-:W-:Y:S01]  /*0cc0*/  IMAD R94, R133.reuse, 0x15, RZ ;  /* 0x00000015855e7824 */ /* 0x040fe200078e02ff */
[CC--:B------:R-:W-:Y:S01]  /*0cd0*/  LEA R4, R133.reuse, R133.reuse, 0x1 ;  /* 0x0000008585047211 */ /* 0x0c0fe200078e08ff */
[C---:B------:R-:W-:Y:S01]  /*0ce0*/  IMAD R105, R133.reuse, 0x35, RZ ;  /* 0x0000003585697824 */ /* 0x040fe200078e02ff */
[-C--:B------:R-:W-:Y:S01]  /*0cf0*/  IADD3 R54, P5, PT, R10, R124.reuse, RZ ;  /* 0x0000007c0a367210 */ /* 0x080fe20007fbe0ff */
[----:B------:R-:W-:Y:S01]  /*0d00*/  IMAD R119, R133, 0x2e, RZ ;  /* 0x0000002e85777824 */ /* 0x000fe200078e02ff */
[----:B------:R-:W-:Y:S01]  /*0d10*/  IADD3 R56, P1, PT, R75, R124, RZ ;  /* 0x0000007c4b387210 */ /* 0x000fe20007f3e0ff */
[----:B------:R-:W-:Y:S01]  /*0d20*/  IMAD R99, R133, 0x1d, RZ ;  /* 0x0000001d85637824 */ /* 0x000fe200078e02ff */
[-C--:B------:R-:W-:Y:S01]  /*0d30*/  LEA.HI.X.SX32 R33, R33, R134.reuse, 0x1, P2 ;  /* 0x0000008621217211 */ /* 0x080fe200010f0eff */
[----:B------:R-:W-:Y:S01]  /*0d40*/  IMAD R145, R133, 0x7a, RZ ;  /* 0x0000007a85917824 */ /* 0x000fe200078e02ff */
[----:B------:R-:W-:Y:S01]  /*0d50*/  LEA.HI.X.SX32 R27, R57, R134, 0x1, P6 ;  /* 0x00000086391b7211 */ /* 0x000fe200030f0eff */
[C---:B------:R-:W-:Y:S01]  /*0d60*/  IMAD R125, R133.reuse, 0x3e, RZ ;  /* 0x0000003e857d7824 */ /* 0x040fe200078e02ff */
[-C--:B------:R-:W-:Y:S01]  /*0d70*/  IADD3 R36, P2, PT, R104, R124.reuse, RZ ;  /* 0x0000007c68247210 */ /* 0x080fe20007f5e0ff */
[----:B------:R-:W-:Y:S01]  /*0d80*/  IMAD R127, R133, 0x4c, RZ ;  /* 0x0000004c857f7824 */ /* 0x000fe200078e02ff */
[----:B------:R-:W-:Y:S01]  /*0d90*/  IADD3 R58, P6, PT, R111, R124, RZ ;  /* 0x0000007c6f3a7210 */ /* 0x000fe20007fde0ff */
[C---:B------:R-:W-:Y:S01]  /*0da0*/  IMAD R129, R133.reuse, 0x4e, RZ ;  /* 0x0000004e85817824 */ /* 0x040fe200078e02ff */
[----:B------:R-:W-:Y:S01]  /*0db0*/  LEA.HI.X.SX32 R19, R98, R134, 0x1, P4 ;  /* 0x0000008662137211 */ /* 0x000fe200020f0eff */
[C---:B------:R-:W-:Y:S01]  /*0dc0*/  IMAD R101, R133.reuse, 0x25, RZ ;  /* 0x0000002585657824 */ /* 0x040fe200078e02ff */
[----:B------:R-:W-:Y:S01]  /*0dd0*/  IADD3 R14, P4, PT, R20, R124, RZ ;  /* 0x0000007c140e7210 */ /* 0x000fe20007f9e0ff */
[C---:B------:R-:W-:Y:S01]  /*0de0*/  IMAD R107, R133.reuse, 0x17, RZ ;  /* 0x00000017856b7824 */ /* 0x040fe200078e02ff */
[-C--:B------:R-:W-:Y:S01]  /*0df0*/  LEA.HI.X.SX32 R55, R4, R134.reuse, 0x1, P5 ;  /* 0x0000008604377211 */ /* 0x080fe200028f0eff */
[----:B------:R-:W-:Y:S01]  /*0e00*/  IMAD R135, R133, 0x5c, RZ ;  /* 0x0000005c85877824 */ /* 0x000fe200078e02ff */
[----:B------:R-:W-:Y:S01]  /*0e10*/  LEA.HI.X.SX32 R57, R15, R134, 0x1, P1 ;  /* 0x000000860f397211 */ /* 0x000fe200008f0eff */
[----:B------:R-:W-:Y:S01]  /*0e20*/  IMAD R113, R133, 0x3d, RZ ;  /* 0x0000003d85717824 */ /* 0x000fe200078e02ff */
[-C--:B------:R-:W-:Y:S01]  /*0e30*/  IADD3 R60, P5, PT, R123, R124.reuse, RZ ;  /* 0x0000007c7b3c7210 */ /* 0x080fe20007fbe0ff */
[----:B------:R-:W-:Y:S01]  /*0e40*/  IMAD R141, R133, 0x6c, RZ ;  /* 0x0000006c858d7824 */ /* 0x000fe200078e02ff */
        /* <DEDUP_REMOVED lines=9> */
[----:B------:R-:W-:Y:S01]  /*0ee0*/  IMAD R149, R133, 0x7e, RZ ;  /* 0x0000007e85957824 */ /* 0x000fe200078e02ff */
[-C--:B------:R-:W-:Y:S01]  /*0ef0*/  LEA.HI.X.SX32 R15, R21, R134.reuse, 0x1, P4 ;  /* 0x00000086150f7211 */ /* 0x080fe200020f0eff */
[----:B------:R-:W1:Y:S01]  /*0f00*/  LDCU.64 UR4, c[0x0][0x3b0] ;  /* 0x00007600ff0477ac */ /* 0x000e620008000a00 */
[C---:B------:R-:W-:Y:S01]  /*0f10*/  LEA R12, R133.reuse, -R133, 0x3 ;  /* 0x80000085850c7211 */ /* 0x040fe200078e18ff */
[----:B------:R-:W-:Y:S01]  /*0f20*/  IMAD R121, R133, 0x2f, RZ ;  /* 0x0000002f85797824 */ /* 0x000fe200078e02ff */
[----:B------:R-:W-:Y:S01]  /*0f30*/  LEA.HI.X.SX32 R61, R29, R134, 0x1, P5 ;  /* 0x000000861d3d7211 */ /* 0x000fe200028f0eff */
[----:B------:R-:W-:Y:S01]  /*0f40*/  IMAD R3, R133, 0x37, RZ ;  /* 0x0000003785037824 */ /* 0x000fe200078e02ff */
[-C--:B------:R-:W-:Y:S01]  /*0f50*/  IADD3 R88, P4, PT, R23, R124.reuse, RZ ;  /* 0x0000007c17587210 */ /* 0x080fe20007f9e0ff */
[----:B------:R-:W5:Y:S01]  /*0f60*/  LDG.E.U16 R24, desc[UR32][R24.64] ;  /* 0x0000002018187981 */ /* 0x000f62000c1e1500 */
[----:B------:R-:W-:-:S02]  /*0f70*/  IADD3 R20, P5, PT, R73, R124, RZ ;  /* 0x0000007c49147210 */ /* 0x000fc40007fbe0ff */
[-C--:B------:R-:W-:Y:S01]  /*0f80*/  LEA.HI.X.SX32 R17, R62, R134.reuse, 0x1, P2 ;  /* 0x000000863e117211 */ /* 0x080fe200010f0eff */
[----:B------:R-:W5:Y:S01]  /*0f90*/  LDG.E.U16 R26, desc[UR32][R26.64] ;  /* 0x000000201a1a7981 */ /* 0x000f62000c1e1500 */
[----:B------:R-:W-:Y:S02]  /*0fa0*/  LEA.HI.X.SX32 R73, R10, R134, 0x1, P6 ;  /* 0x000000860a497211 */ /* 0x000fe400030f0eff */
[-C--:B------:R-:W-:Y:S01]  /*0fb0*/  IADD3 R22, P2, PT, R89, R124.reuse, RZ ;  /* 0x0000007c59167210 */ /* 0x080fe20007f5e0ff */
[----:B------:R-:W5:Y:S01]  /*0fc0*/  LDG.E.U16 R14, desc[UR32][R14.64] ;  /* 0x000000200e0e7981 */ /* 0x000f62000c1e1500 */
[C---:B------:R-:W-:Y:S02]  /*0fd0*/  IADD3 R62, P6, PT, R63.reuse, R124, RZ ;  /* 0x0000007c3f3e7210 */ /* 0x040fe40007fde0ff */
[-C--:B------:R-:W-:Y:S01]  /*0fe0*/  LEA.HI.X.SX32 R89, R12, R134.reuse, 0x1, P4 ;  /* 0x000000860c597211 */ /* 0x080fe200020f0eff */
[----:B------:R-:W5:Y:S01]  /*0ff0*/  LDG.E.U16 R18, desc[UR32][R18.64] ;  /* 0x0000002012127981 */ /* 0x000f62000c1e1500 */
[----:B------:R-:W-:-:S02]  /*1000*/  LEA.HI.X.SX32 R29, R63, R134, 0x1, P1 ;  /* 0x000000863f1d7211 */ /* 0x000fc400008f0eff */
[CC--:B------:R-:W-:Y:S01]  /*1010*/  IADD3 R92, P4, PT, R102.reuse, R124.reuse, RZ ;  /* 0x0000007c665c7210 */ /* 0x0c0fe20007f9e0ff */
[----:B------:R-:W5:Y:S01]  /*1020*/  LDG.E.U16 R64, desc[UR32][R64.64] ;  /* 0x0000002040407981 */ /* 0x000f62000c1e1500 */
[----:B------:R-:W-:Y:S02]  /*1030*/  IADD3 R74, P1, PT, R93, R124, RZ ;  /* 0x0000007c5d4a7210 */ /* 0x000fe40007f3e0ff */
[-C--:B------:R-:W-:Y:S01]  /*1040*/  LEA.HI.X.SX32 R21, R102, R134.reuse, 0x1, P5 ;  /* 0x0000008666157211 */ /* 0x080fe200028f0eff */
[----:B------:R-:W5:Y:S01]  /*1050*/  LDG.E.U16 R76, desc[UR32][R76.64] ;  /* 0x000000204c4c7981 */ /* 0x000f62000c1e1500 */
[----:B------:R-:W-:Y:S02]  /*1060*/  LEA.HI.X.SX32 R63, R23, R134, 0x1, P6 ;  /* 0x00000086173f7211 */ /* 0x000fe400030f0eff */
[----:B------:R-:W-:Y:S01]  /*1070*/  IADD3 R114, P5, PT, R106, R124, RZ ;  /* 0x0000007c6a727210 */ /* 0x000fe20007fbe0ff */
[----:B------:R2:W5:Y:S01]  /*1080*/  LDG.E.U16 R25, desc[UR32][R20.64] ;  /* 0x0000002014197981 */ /* 0x000562000c1e1500 */
[----:B------:R-:W-:-:S02]  /*1090*/  SHF.L.U32 R6, R133, 0x2, RZ ;  /* 0x0000000285067819 */ /* 0x000fc400000006ff */
[----:B------:R-:W-:Y:S01]  /*10a0*/  LEA R90, P6, R133, R124, 0x3 ;  /* 0x0000007c855a7211 */ /* 0x000fe200078c18ff */
[----:B------:R-:W5:Y:S01]  /*10b0*/  LDG.E.U16 R78, desc[UR32][R78.64] ;  /* 0x000000204e4e7981 */ /* 0x000f62000c1e1500 */
[----:B------:R-:W-:Y:S02]  /*10c0*/  LEA.HI.X.SX32 R93, R75, R134, 0x1, P4 ;  /* 0x000000864b5d7211 */ /* 0x000fe400020f0eff */
[----:B------:R-:W-:Y:S01]  /*10d0*/  IADD3 R100, P4, PT, R115, R124, RZ ;  /* 0x0000007c73647210 */ /* 0x000fe20007f9e0ff */
[----:B------:R-:W5:Y:S01]  /*10e0*/  LDG.E.U16 R80, desc[UR32][R80.64] ;  /* 0x0000002050507981 */ /* 0x000f62000c1e1500 */
[-C--:B------:R-:W-:Y:S01]  /*10f0*/  LEA.HI.X.SX32 R75, R106, R134.reuse, 0x1, P1 ;  /* 0x000000866a4b7211 */ /* 0x080fe200008f0eff */
[----:B--2---:R-:W2:Y:S01]  /*1100*/  LDC R20, c[0x0][0x3b8] ;  /* 0x0000ee00ff147b82 */ /* 0x004ea20000000800 */
[-C--:B------:R-:W-:Y:S01]  /*1110*/  LEA.HI.X.SX32 R95, R95, R134.reuse, 0x1, P3 ;  /* 0x000000865f5f7211 */ /* 0x080fe200018f0eff */
[----:B------:R-:W5:Y:S01]  /*1120*/  LDG.E.U16 R82, desc[UR32][R82.64] ;  /* 0x0000002052527981 */ /* 0x000f62000c1e1500 */
[----:B------:R-:W-:-:S02]  /*1130*/  LEA.HI.X.SX32 R23, R104, R134, 0x1, P2 ;  /* 0x0000008668177211 */ /* 0x000fc400010f0eff */
[----:B------:R-:W-:Y:S01]  /*1140*/  IADD3 R102, P1, PT, R131, R124, RZ ;  /* 0x0000007c83667210 */ /* 0x000fe20007f3e0ff */
[----:B------:R-:W5:Y:S01]  /*1150*/  LDG.E.U16 R84, desc[UR32][R84.64] ;  /* 0x0000002054547981 */ /* 0x000f62000c1e1500 */
[----:B------:R-:W-:Y:S02]  /*1160*/  LEA.HI.X.SX32 R115, R97, R134, 0x1, P5 ;  /* 0x0000008661737211 */ /* 0x000fe400028f0eff */
[----:B------:R-:W-:Y:S01]  /*1170*/  LEA R69, R133, -R133, 0x4 ;  /* 0x8000008585457211 */ /* 0x000fe200078e20ff */
[----:B------:R-:W5:Y:S01]  /*1180*/  LDG.E.U16 R86, desc[UR32][R86.64] ;  /* 0x0000002056567981 */ /* 0x000f62000c1e1500 */
[----:B------:R-:W-:Y:S02]  /*1190*/  IADD3 R96, P3, PT, R96, R124, RZ ;  /* 0x0000007c60607210 */ /* 0x000fe40007f7e0ff */
[----:B------:R-:W-:Y:S01]  /*11a0*/  LEA.HI.X.SX32 R91, R6, R134, 0x1, P6 ;  /* 0x00000086065b7211 */ /* 0x000fe200030f0eff */
[----:B------:R-:W5:Y:S01]  /*11b0*/  LDG.E.U16 R66, desc[UR32][R66.64] ;  /* 0x0000002042427981 */ /* 0x000f62000c1e1500 */
[----:B------:R-:W-:-:S02]  /*11c0*/  IADD3 R130, P2, PT, R97, R124, RZ ;  /* 0x0000007c61827210 */ /* 0x000fc40007f5e0ff */
[-C--:B------:R-:W-:Y:S01]  /*11d0*/  IADD3 R104, P5, PT, R139, R124.reuse, RZ ;  /* 0x0000007c8b687210 */ /* 0x080fe20007fbe0ff */
[----:B------:R-:W5:Y:S01]  /*11e0*/  LDG.E.U16 R70, desc[UR32][R70.64] ;  /* 0x0000002046467981 */ /* 0x000f62000c1e1500 */
[----:B------:R-:W-:Y:S02]  /*11f0*/  IADD3 R98, P6, PT, R98, R124, RZ ;  /* 0x0000007c62627210 */ /* 0x000fe40007fde0ff */
[-C--:B------:R-:W-:Y:S01]  /*1200*/  LEA.HI.X.SX32 R103, R103, R134.reuse, 0x1, P1 ;  /* 0x0000008667677211 */ /* 0x080fe200008f0eff */
[----:B------:R-:W5:Y:S01]  /*1210*/  LDG.E.U16 R38, desc[UR32][R38.64] ;  /* 0x0000002026267981 */ /* 0x000f62000c1e1500 */
[-C--:B------:R-:W-:Y:S02]  /*1220*/  LEA.HI.X.SX32 R131, R69, R134.reuse, 0x1, P2 ;  /* 0x0000008645837211 */ /* 0x080fe400010f0eff */
[----:B------:R-:W-:Y:S01]  /*1230*/  LEA.HI.X.SX32 R97, R94, R134, 0x1, P3 ;  /* 0x000000865e617211 */ /* 0x000fe200018f0eff */
[----:B------:R-:W5:Y:S01]  /*1240*/  LDG.E.U16 R40, desc[UR32][R40.64] ;  /* 0x0000002028287981 */ /* 0x000f62000c1e1500 */
[----:B------:R-:W-:-:S02]  /*1250*/  IADD3 R126, P1, PT, R119, R124, RZ ;  /* 0x0000007c777e7210 */ /* 0x000fc40007f3e0ff */
[----:B------:R-:W-:Y:S01]  /*1260*/  LEA.HI.X.SX32 R105, R105, R134, 0x1, P5 ;  /* 0x0000008669697211 */ /* 0x000fe200028f0eff */
[----:B------:R-:W5:Y:S01]  /*1270*/  LDG.E.U16 R42, desc[UR32][R42.64] ;  /* 0x000000202a2a7981 */ /* 0x000f62000c1e1500 */
[----:B------:R-:W-:Y:S02]  /*1280*/  LEA R109, R133, -R133, 0x5 ;  /* 0x80000085856d7211 */ /* 0x000fe400078e28ff */
[-C--:B------:R-:W-:Y:S01]  /*1290*/  IADD3 R112, P2, PT, R145, R124.reuse, RZ ;  /* 0x0000007c91707210 */ /* 0x080fe20007f5e0ff */
[----:B------:R-:W5:Y:S01]  /*12a0*/  LDG.E.U16 R44, desc[UR32][R44.64] ;  /* 0x000000202c2c7981 */ /* 0x000f62000c1e1500 */
[----:B------:R-:W-:Y:S02]  /*12b0*/  IADD3 R106, P3, PT, R127, R124, RZ ;  /* 0x0000007c7f6a7210 */ /* 0x000fe40007f7e0ff */
[----:B------:R-:W-:Y:S01]  /*12c0*/  LEA.HI.X.SX32 R99, R99, R134, 0x1, P6 ;  /* 0x0000008663637211 */ /* 0x000fe200030f0eff */
[----:B------:R-:W5:Y:S01]  /*12d0*/  LDG.E.U16 R46, desc[UR32][R46.64] ;  /* 0x000000202e2e7981 */ /* 0x000f62000c1e1500 */
[----:B------:R-:W-:-:S02]  /*12e0*/  IADD3 R128, P5, PT, R125, R124, RZ ;  /* 0x0000007c7d807210 */ /* 0x000fc40007fbe0ff */
[----:B------:R-:W-:Y:S01]  /*12f0*/  IADD3 R108, P6, PT, R129, R124, RZ ;  /* 0x0000007c816c7210 */ /* 0x000fe20007fde0ff */
[----:B------:R-:W5:Y:S01]  /*1300*/  LDG.E.U16 R48, desc[UR32][R48.64] ;  /* 0x0000002030307981 */ /* 0x000f62000c1e1500 */
[----:B------:R-:W-:Y:S02]  /*1310*/  LEA.HI.X.SX32 R101, R101, R134, 0x1, P4 ;  /* 0x0000008665657211 */ /* 0x000fe400020f0eff */
[----:B------:R-:W-:Y:S01]  /*1320*/  IADD3 R110, P4, PT, R135, R124, RZ ;  /* 0x0000007c876e7210 */ /* 0x000fe20007f9e0ff */
[----:B------:R-:W5:Y:S01]  /*1330*/  LDG.E.U16 R50, desc[UR32][R50.64] ;  /* 0x0000002032327981 */ /* 0x000f62000c1e1500 */
[-C--:B------:R-:W-:Y:S02]  /*1340*/  LEA.HI.X.SX32 R127, R107, R134.reuse, 0x1, P1 ;  /* 0x000000866b7f7211 */ /* 0x080fe400008f0eff */
[----:B------:R-:W-:Y:S01]  /*1350*/  LEA.HI.X.SX32 R113, R113, R134, 0x1, P2 ;  /* 0x0000008671717211 */ /* 0x000fe200010f0eff */
[----:B------:R-:W5:Y:S01]  /*1360*/  LDG.E.U16 R30, desc[UR32][R30.64] ;  /* 0x000000201e1e7981 */ /* 0x000f62000c1e1500 */
[----:B------:R-:W-:-:S02]  /*1370*/  IADD3 R118, P1, PT, R141, R124, RZ ;  /* 0x0000007c8d767210 */ /* 0x000fc40007f3e0ff */
[-C--:B------:R-:W-:Y:S01]  /*1380*/  LEA.HI.X.SX32 R129, R109, R134.reuse, 0x1, P5 ;  /* 0x000000866d817211 */ /* 0x080fe200028f0eff */
[----:B------:R-:W5:Y:S01]  /*1390*/  LDG.E.U16 R32, desc[UR32][R32.64] ;  /* 0x0000002020207981 */ /* 0x000f62000c1e1500 */
[----:B------:R-:W-:Y:S02]  /*13a0*/  LEA.HI.X.SX32 R107, R111, R134, 0x1, P3 ;  /* 0x000000866f6b7211 */ /* 0x000fe400018f0eff */
[-C--:B------:R-:W-:Y:S01]  /*13b0*/  IADD3 R116, P2, PT, R137, R124.reuse, RZ ;  /* 0x0000007c89747210 */ /* 0x080fe20007f5e0ff */
[----:B------:R-:W5:Y:S01]  /*13c0*/  LDG.E.U16 R52, desc[UR32][R52.64] ;  /* 0x0000002034347981 */ /* 0x000f62000c1e1500 */
[-C--:B------:R-:W-:Y:S02]  /*13d0*/  IADD3 R120, P5, PT, R143, R124.reuse, RZ ;  /* 0x0000007c8f787210 */ /* 0x080fe40007fbe0ff */
[----:B------:R-:W-:Y:S01]  /*13e0*/  LEA R4, R133, -R133, 0x6 ;  /* 0x8000008585047211 */ /* 0x000fe200078e30ff */
[----:B-1----:R-:W-:Y:S01]  /*13f0*/  UIMAD UR4, UR10, UR4, URZ ;  /* 0x000000040a0472a4 */ /* 0x002fe2000f8e02ff */
[----:B------:R-:W-:Y:S01]  /*1400*/  IADD3 R122, P3, PT, R147, R124, RZ ;  /* 0x0000007c937a7210 */ /* 0x000fe20007f7e0ff */
[----:B------:R1:W5:Y:S01]  /*1410*/  LDG.E.U16 R75, desc[UR32][R74.64] ;  /* 0x000000204a4b7981 */ /* 0x000362000c1e1500 */
[----:B------:R-:W-:Y:S01]  /*1420*/  LEA.HI.X.SX32 R109, R117, R134, 0x1, P6 ;  /* 0x00000086756d7211 */ /* 0x000fe200030f0eff */
[----:B------:R-:W3:Y:S01]  /*1430*/  LDC.64 R136, c[0x0][0x388] ;  /* 0x0000e200ff887b82 */ /* 0x000ee20000000a00 */
[----:B------:R-:W-:Y:S01]  /*1440*/  IADD3 R124, P6, PT, R149, R124, RZ ;  /* 0x0000007c957c7210 */ /* 0x000fe20007fde0ff */
[----:B------:R4:W5:Y:S01]  /*1450*/  LDG.E.U16 R27, desc[UR32][R22.64] ;  /* 0x00000020161b7981 */ /* 0x000962000c1e1500 */
[----:B------:R-:W-:-:S02]  /*1460*/  LEA.HI.X.SX32 R111, R119, R134, 0x1, P4 ;  /* 0x00000086776f7211 */ /* 0x000fc400020f0eff */
[-C--:B------:R-:W-:Y:S01]  /*1470*/  LEA.HI.X.SX32 R119, R123, R134.reuse, 0x1, P1 ;  /* 0x000000867b777211 */ /* 0x080fe200008f0eff */
[----:B------:R-:W-:Y:S01]  /*1480*/  USHF.L.U32 UR4, UR4, 0x1, URZ ;  /* 0x0000000104047899 */ /* 0x000fe200080006ff */
[-C--:B------:R-:W-:Y:S01]  /*1490*/  LEA.HI.X.SX32 R123, R125, R134.reuse, 0x1, P3 ;  /* 0x000000867d7b7211 */ /* 0x080fe200018f0eff */
[----:B------:R0:W5:Y:S01]  /*14a0*/  LDG.E.U16 R91, desc[UR32][R90.64] ;  /* 0x000000205a5b7981 */ /* 0x000162000c1e1500 */
[-C--:B------:R-:W-:Y:S02]  /*14b0*/  LEA.HI.X.SX32 R125, R4, R134.reuse, 0x1, P6 ;  /* 0x00000086047d7211 */ /* 0x080fe400030f0eff */
[----:B------:R-:W0:Y:S01]  /*14c0*/  LDC R4, c[0x0][0x380] ;  /* 0x0000e000ff047b82 */ /* 0x000e220000000800 */
[-C--:B------:R-:W-:Y:S01]  /*14d0*/  LEA.HI.X.SX32 R117, R121, R134.reuse, 0x1, P2 ;  /* 0x0000008679757211 */ /* 0x080fe200010f0eff */
[----:B------:R0:W5:Y:S01]  /*14e0*/  LDG.E.U16 R93, desc[UR32][R92.64] ;  /* 0x000000205c5d7981 */ /* 0x000162000c1e1500 */
[----:B------:R-:W-:Y:S02]  /*14f0*/  LEA.HI.X.SX32 R121, R3, R134, 0x1, P5 ;  /* 0x0000008603797211 */ /* 0x000fe400028f0eff */
[----:B-1----:R-:W-:Y:S01]  /*1500*/  SHF.R.U32.HI R74, RZ, 0x6, R68 ;  /* 0x00000006ff4a7819 */ /* 0x002fe20000011644 */
[----:B------:R-:W5:Y:S02]  /*1510*/  LDG.E.U16 R97, desc[UR32][R96.64] ;  /* 0x0000002060617981 */ /* 0x000f64000c1e1500 */
[----:B------:R-:W1:Y:S01]  /*1520*/  LDC.64 R134, c[0x0][0x3c0] ;  /* 0x0000f000ff867b82 */ /* 0x000e620000000a00 */
[----:B------:R-:W-:Y:S01]  /*1530*/  IMAD R3, R0, UR5, RZ ;  /* 0x0000000500037c24 */ /* 0x000fe2000f8e02ff */
[----:B------:R-:W5:Y:S04]  /*1540*/  LDG.E.U16 R99, desc[UR32][R98.64] ;  /* 0x0000002062637981 */ /* 0x000f68000c1e1500 */
[----:B------:R-:W-:Y:S01]  /*1550*/  SHF.L.U32 R3, R3, 0x1, RZ ;  /* 0x0000000103037819 */ /* 0x000fe200000006ff */
[----:B------:R-:W5:Y:S01]  /*1560*/  LDG.E.U16 R101, desc[UR32][R100.64] ;  /* 0x0000002064657981 */ /* 0x000f62000c1e1500 */
[----:B------:R-:W-:-:S03]  /*1570*/  SGXT.U32 R74, R74, 0x1 ;  /* 0x000000014a4a781a */ /* 0x000fc60000000000 */
[----:B------:R-:W5:Y:S04]  /*1580*/  LDG.E.U16 R103, desc[UR32][R102.64] ;  /* 0x0000002066677981 */ /* 0x000f68000c1e1500 */
[----:B------:R-:W5:Y:S01]  /*1590*/  LDG.E.U16 R105, desc[UR32][R104.64] ;  /* 0x0000002068697981 */ /* 0x000f62000c1e1500 */
[----:B0-----:R-:W-:Y:S01]  /*15a0*/  IADD3 R3, PT, PT, R3, UR4, R4 ;  /* 0x0000000403037c10 */ /* 0x001fe2000fffe004 */
[----:B------:R-:W0:Y:S02]  /*15b0*/  LDCU UR4, c[0x0][0x3c8] ;  /* 0x00007900ff0477ac */ /* 0x000e240008000800 */
[----:B------:R-:W5:Y:S01]  /*15c0*/  LDG.E.U16 R107, desc[UR32][R106.64] ;  /* 0x000000206a6b7981 */ /* 0x000f62000c1e1500 */
[CC--:B--2---:R-:W-:Y:S01]  /*15d0*/  LEA R4, R20.reuse, R3.reuse, 0x5 ;  /* 0x0000000314047211 */ /* 0x0c4fe200078e28ff */
[C-C-:B------:R-:W-:Y:S01]  /*15e0*/  IMAD R8, R20.reuse, 0x42, R3.reuse ;  /* 0x0000004214087824 */ /* 0x140fe200078e0203 */
[C---:B------:R-:W-:Y:S01]  /*15f0*/  LEA R6, R20.reuse, R3, 0x6 ;  /* 0x0000000314067211 */ /* 0x040fe200078e30ff */
[C-C-:B------:R-:W-:Y:S01]  /*1600*/  IMAD R10, R20.reuse, 0x44, R3.reuse ;  /* 0x00000044140a7824 */ /* 0x140fe200078e0203 */
[----:B------:R-:W5:Y:S01]  /*1610*/  LDG.E.U16 R109, desc[UR32][R108.64] ;  /* 0x000000206c6d7981 */ /* 0x000f62000c1e1500 */
[----:B------:R-:W-:-:S02]  /*1620*/  IMAD R12, R20, 0x46, R3 ;  /* 0x00000046140c7824 */ /* 0x000fc400078e0203 */
[----:B------:R-:W-:Y:S01]  /*1630*/  IMAD R94, R20, 0x48, R3 ;  /* 0x00000048145e7824 */ /* 0x000fe200078e0203 */
[----:B------:R2:W5:Y:S01]  /*1640*/  LDG.E.U16 R9, desc[UR32][R8.64] ;  /* 0x0000002008097981 */ /* 0x000562000c1e1500 */
[----:B-1----:R-:W-:-:S03]  /*1650*/  IMAD R20, R74, R135, RZ ;  /* 0x000000874a147224 */ /* 0x002fc600078e02ff */
[----:B------:R1:W5:Y:S02]  /*1660*/  LDG.E.U16 R11, desc[UR32][R10.64] ;  /* 0x000000200a0b7981 */ /* 0x000364000c1e1500 */
[C---:B----4-:R-:W-:Y:S02]  /*1670*/  LEA R22, R135.reuse, R20, 0x1 ;  /* 0x0000001487167211 */ /* 0x050fe400078e08ff */
[----:B------:R4:W5:Y:S02]  /*1680*/  LDG.E.U16 R13, desc[UR32][R12.64] ;  /* 0x000000200c0d7981 */ /* 0x000964000c1e1500 */
[C---:B------:R-:W-:Y:S02]  /*1690*/  LEA R90, R135.reuse, R22, 0x1 ;  /* 0x00000016875a7211 */ /* 0x040fe400078e08ff */
[----:B------:R0:W5:Y:S02]  /*16a0*/  LDG.E.U16 R95, desc[UR32][R94.64] ;  /* 0x000000205e5f7981 */ /* 0x000164000c1e1500 */
[----:B------:R-:W-:-:S02]  /*16b0*/  LEA R92, R135, R90, 0x1 ;  /* 0x0000005a875c7211 */ /* 0x000fc400078e08ff */
[----:B------:R0:W5:Y:S02]  /*16c0*/  LDG.E.U16 R111, desc[UR32][R110.64] ;  /* 0x000000206e6f7981 */ /* 0x000164000c1e1500 */
[C---:B--2---:R-:W-:Y:S02]  /*16d0*/  LEA R8, R135.reuse, R92, 0x1 ;  /* 0x0000005c87087211 */ /* 0x044fe400078e08ff */
[----:B------:R2:W5:Y:S02]  /*16e0*/  LDG.E.U16 R113, desc[UR32][R112.64] ;  /* 0x0000002070717981 */ /* 0x000564000c1e1500 */
[C---:B-1----:R-:W-:Y:S02]  /*16f0*/  LEA R10, R135.reuse, R8, 0x1 ;  /* 0x00000008870a7211 */ /* 0x042fe400078e08ff */
[----:B------:R1:W5:Y:S02]  /*1700*/  LDG.E.U16 R115, desc[UR32][R114.64] ;  /* 0x0000002072737981 */ /* 0x000364000c1e1500 */
[----:B----4-:R-:W-:-:S02]  /*1710*/  LEA R12, R135, R10, 0x1 ;  /* 0x0000000a870c7211 */ /* 0x010fc400078e08ff */
[----:B------:R-:W5:Y:S02]  /*1720*/  LDG.E.U16 R117, desc[UR32][R116.64] ;  /* 0x0000002074757981 */ /* 0x000f64000c1e1500 */
[C---:B0-----:R-:W-:Y:S02]  /*1730*/  LEA R94, R135.reuse, R12, 0x1 ;  /* 0x0000000c875e7211 */ /* 0x041fe400078e08ff */
[----:B------:R0:W5:Y:S02]  /*1740*/  LDG.E.U16 R73, desc[UR32][R72.64] ;  /* 0x0000002048497981 */ /* 0x000164000c1e1500 */
[C---:B------:R-:W-:Y:S02]  /*1750*/  LEA R96, R135.reuse, R94, 0x1 ;  /* 0x0000005e87607211 */ /* 0x040fe400078e08ff */
[----:B------:R4:W5:Y:S02]  /*1760*/  LDG.E.U16 R119, desc[UR32][R118.64] ;  /* 0x0000002076777981 */ /* 0x000964000c1e1500 */
[----:B------:R-:W-:-:S02]  /*1770*/  LEA R98, R135, R96, 0x1 ;  /* 0x0000006087627211 */ /* 0x000fc400078e08ff */
[----:B------:R0:W5:Y:S02]  /*1780*/  LDG.E.U16 R15, desc[UR32][R4.64] ;  /* 0x00000020040f7981 */ /* 0x000164000c1e1500 */
[C---:B------:R-:W-:Y:S02]  /*1790*/  LEA R100, R135.reuse, R98, 0x1 ;  /* 0x0000006287647211 */ /* 0x040fe400078e08ff */
        /* <DEDUP_REMOVED lines=11> */
[C---:B--2---:R-:W-:Y:S02]  /*1850*/  LEA R112, R135.reuse, R110, 0x1 ;  /* 0x0000006e87707211 */ /* 0x044fe400078e08ff */
[----:B------:R-:W5:Y:S02]  /*1860*/  LDG.E.U16 R16, desc[UR32][R16.64] ;  /* 0x0000002010107981 */ /* 0x000f64000c1e1500 */
[C---:B-1----:R-:W-:Y:S02]  /*1870*/  LEA R114, R135.reuse, R112, 0x1 ;  /* 0x0000007087727211 */ /* 0x042fe400078e08ff */
[----:B0-----:R-:W-:Y:S01]  /*1880*/  LOP3.LUT R72, R68, 0x3f, RZ, 0xc0, !PT ;  /* 0x0000003f44487812 */ /* 0x001fe200078ec0ff */
[----:B------:R-:W5:Y:S01]  /*1890*/  LDG.E.U16 R34, desc[UR32][R34.64] ;  /* 0x0000002022227981 */ /* 0x000f62000c1e1500 */
[C---:B------:R-:W-:Y:S01]  /*18a0*/  LEA R116, R135.reuse, R114, 0x1 ;  /* 0x0000007287747211 */ /* 0x040fe200078e08ff */
[----:B------:R-:W-:Y:S01]  /*18b0*/  IMAD R3, R134, UR10, RZ ;  /* 0x0000000a86037c24 */ /* 0x000fe2000f8e02ff */
[----:B------:R-:W-:Y:S01]  /*18c0*/  R2UR UR12, R132 ;  /* 0x00000000840c72ca */ /* 0x000fe200000e0000 */
[----:B------:R-:W5:Y:S01]  /*18d0*/  LDG.E.U16 R36, desc[UR32][R36.64] ;  /* 0x0000002024247981 */ /* 0x000f62000c1e1500 */
[C---:B----4-:R-:W-:Y:S01]  /*18e0*/  LEA R118, R135.reuse, R116, 0x1 ;  /* 0x0000007487767211 */ /* 0x050fe200078e08ff */
[----:B------:R-:W-:Y:S01]  /*18f0*/  IMAD R4, R72, UR4, RZ ;  /* 0x0000000448047c24 */ /* 0x000fe2000f8e02ff */
[----:B------:R-:W-:Y:S01]  /*1900*/  SHF.R.U32.HI R5, RZ, 0x5, R68 ;  /* 0x00000005ff057819 */ /* 0x000fe20000011644 */
[----:B------:R0:W5:Y:S01]  /*1910*/  LDG.E.U16 R17, desc[UR32][R130.64] ;  /* 0x0000002082117981 */ /* 0x000162000c1e1500 */
[----:B------:R-:W-:-:S02]  /*1920*/  LEA R120, R135, R118, 0x1 ;  /* 0x0000007687787211 */ /* 0x000fc400078e08ff */
[----:B------:R-:W-:Y:S01]  /*1930*/  R2UR UR19, R5 ;  /* 0x00000000051372ca */ /* 0x000fe200000e0000 */
[----:B------:R1:W5:Y:S01]  /*1940*/  LDG.E.U16 R54, desc[UR32][R54.64] ;  /* 0x0000002036367981 */ /* 0x000362000c1e1500 */
[----:B------:R-:W-:Y:S02]  /*1950*/  LEA R122, R135, R120, 0x1 ;  /* 0x00000078877a7211 */ /* 0x000fe400078e08ff */
[C---:B------:R-:W-:Y:S01]  /*1960*/  SHF.L.U32 R6, R4.reuse, 0x1, RZ ;  /* 0x0000000104067819 */ /* 0x040fe200000006ff */
[----:B------:R1:W5:Y:S01]  /*1970*/  LDG.E.U16 R56, desc[UR32][R56.64] ;  /* 0x0000002038387981 */ /* 0x000362000c1e1500 */
[----:B------:R-:W-:Y:S01]  /*1980*/  SHF.L.U32 R5, R3, 0x1, RZ ;  /* 0x0000000103057819 */ /* 0x000fe200000006ff */
[----:B------:R-:W-:Y:S01]  /*1990*/  IMAD.HI R7, R4, 0x2, RZ ;  /* 0x0000000204077827 */ /* 0x000fe200078e02ff */
[----:B------:R-:W-:Y:S01]  /*19a0*/  LEA R124, R135, R122, 0x1 ;  /* 0x0000007a877c7211 */ /* 0x000fe200078e08ff */
[----:B------:R1:W5:Y:S01]  /*19b0*/  LDG.E.U16 R58, desc[UR32][R58.64] ;  /* 0x000000203a3a7981 */ /* 0x000362000c1e1500 */
[----:B---3--:R-:W-:Y:S01]  /*19c0*/  IADD3 R5, P1, P2, R6, R136, R5 ;  /* 0x0000008806057210 */ /* 0x008fe20007a3e005 */
[----:B------:R-:W-:Y:S01]  /*19d0*/  IMAD.HI R4, R3, 0x2, RZ ;  /* 0x0000000203047827 */ /* 0x000fe200078e02ff */
[----:B------:R-:W-:Y:S01]  /*19e0*/  LEA R126, R135, R124, 0x1 ;  /* 0x0000007c877e7211 */ /* 0x000fe200078e08ff */
[----:B------:R1:W5:Y:S01]  /*19f0*/  LDG.E.U16 R60, desc[UR32][R60.64] ;  /* 0x000000203c3c7981 */ /* 0x000362000c1e1500 */
[----:B------:R-:W-:-:S02]  /*1a00*/  LEA R184, P3, R90, R5, 0x1 ;  /* 0x000000055ab87211 */ /* 0x000fc400078608ff */
[----:B------:R-:W-:Y:S01]  /*1a10*/  IADD3.X R7, PT, PT, R7, R137, R4, P1, P2 ;  /* 0x0000008907077210 */ /* 0x000fe20000fe4404 */
[----:B------:R1:W5:Y:S01]  /*1a20*/  LDG.E.U16 R28, desc[UR32][R28.64] ;  /* 0x000000201c1c7981 */ /* 0x000362000c1e1500 */
[-C--:B------:R-:W-:Y:S02]  /*1a30*/  LEA R188, P1, R20, R5.reuse, 0x1 ;  /* 0x0000000514bc7211 */ /* 0x080fe400078208ff */
[-C--:B------:R-:W-:Y:S01]  /*1a40*/  LEA R186, P2, R22, R5.reuse, 0x1 ;  /* 0x0000000516ba7211 */ /* 0x080fe200078408ff */
[----:B------:R1:W5:Y:S01]  /*1a50*/  LDG.E.U16 R88, desc[UR32][R88.64] ;  /* 0x0000002058587981 */ /* 0x000362000c1e1500 */
[----:B------:R-:W-:Y:S02]  /*1a60*/  LEA R182, P4, R92, R5, 0x1 ;  /* 0x000000055cb67211 */ /* 0x000fe400078808ff */
[----:B------:R-:W-:Y:S01]  /*1a70*/  LEA R128, R135, R126, 0x1 ;  /* 0x0000007e87807211 */ /* 0x000fe200078e08ff */
[----:B------:R1:W5:Y:S01]  /*1a80*/  LDG.E.U16 R62, desc[UR32][R62.64] ;  /* 0x000000203e3e7981 */ /* 0x000362000c1e1500 */
[----:B------:R-:W-:-:S02]  /*1a90*/  LEA.HI.X.SX32 R189, R20, R7, 0x1, P1 ;  /* 0x0000000714bd7211 */ /* 0x000fc400008f0eff */
[-C--:B------:R-:W-:Y:S02]  /*1aa0*/  LEA.HI.X.SX32 R187, R22, R7.reuse, 0x1, P2 ;  /* 0x0000000716bb7211 */ /* 0x080fe400010f0eff */
[-C--:B------:R-:W-:Y:S02]  /*1ab0*/  LEA.HI.X.SX32 R185, R90, R7.reuse, 0x1, P3 ;  /* 0x000000075ab97211 */ /* 0x080fe400018f0eff */
[----:B------:R-:W-:Y:S02]  /*1ac0*/  LEA.HI.X.SX32 R183, R92, R7, 0x1, P4 ;  /* 0x000000075cb77211 */ /* 0x000fe400020f0eff */
[-C--:B------:R-:W-:Y:S02]  /*1ad0*/  LEA R180, P1, R8, R5.reuse, 0x1 ;  /* 0x0000000508b47211 */ /* 0x080fe400078208ff */
[-C--:B------:R-:W-:Y:S02]  /*1ae0*/  LEA R178, P2, R10, R5.reuse, 0x1 ;  /* 0x000000050ab27211 */ /* 0x080fe400078408ff */
[----:B------:R-:W-:-:S02]  /*1af0*/  LEA R176, P3, R12, R5, 0x1 ;  /* 0x000000050cb07211 */ /* 0x000fc400078608ff */
[----:B------:R-:W-:Y:S02]  /*1b00*/  LEA R174, P4, R94, R5, 0x1 ;  /* 0x000000055eae7211 */ /* 0x000fe400078808ff */
[----:B0-----:R-:W-:Y:S02]  /*1b10*/  LEA R130, R135, R128, 0x1 ;  /* 0x0000008087827211 */ /* 0x001fe400078e08ff */
[-C--:B------:R-:W-:Y:S02]  /*1b20*/  LEA.HI.X.SX32 R181, R8, R7.reuse, 0x1, P1 ;  /* 0x0000000708b57211 */ /* 0x080fe400008f0eff */
[-C--:B------:R-:W-:Y:S02]  /*1b30*/  LEA.HI.X.SX32 R179, R10, R7.reuse, 0x1, P2 ;  /* 0x000000070ab37211 */ /* 0x080fe400010f0eff */
[-C--:B------:R-:W-:Y:S02]  /*1b40*/  LEA.HI.X.SX32 R177, R12, R7.reuse, 0x1, P3 ;  /* 0x000000070cb17211 */ /* 0x080fe400018f0eff */
[----:B------:R-:W-:-:S02]  /*1b50*/  LEA.HI.X.SX32 R175, R94, R7, 0x1, P4 ;  /* 0x000000075eaf7211 */ /* 0x000fc400020f0eff */
[-C--:B------:R-:W-:Y:S02]  /*1b60*/  LEA R172, P1, R96, R5.reuse, 0x1 ;  /* 0x0000000560ac7211 */ /* 0x080fe400078208ff */
[-C--:B------:R-:W-:Y:S02]  /*1b70*/  LEA R170, P2, R98, R5.reuse, 0x1 ;  /* 0x0000000562aa7211 */ /* 0x080fe400078408ff */
[-C--:B------:R-:W-:Y:S02]  /*1b80*/  LEA R168, P3, R100, R5.reuse, 0x1 ;  /* 0x0000000564a87211 */ /* 0x080fe400078608ff */
[----:B------:R-:W-:Y:S02]  /*1b90*/  LEA R166, P4, R102, R5, 0x1 ;  /* 0x0000000566a67211 */ /* 0x000fe400078808ff */
[----:B------:R-:W-:Y:S02]  /*1ba0*/  LEA R190, R135, R130, 0x1 ;  /* 0x0000008287be7211 */ /* 0x000fe400078e08ff */
[----:B------:R-:W-:-:S02]  /*1bb0*/  LEA.HI.X.SX32 R173, R96, R7, 0x1, P1 ;  /* 0x0000000760ad7211 */ /* 0x000fc400008f0eff */
[-C--:B------:R-:W-:Y:S02]  /*1bc0*/  LEA.HI.X.SX32 R171, R98, R7.reuse, 0x1, P2 ;  /* 0x0000000762ab7211 */ /* 0x080fe400010f0eff */
[-C--:B------:R-:W-:Y:S02]  /*1bd0*/  LEA.HI.X.SX32 R169, R100, R7.reuse, 0x1, P3 ;  /* 0x0000000764a97211 */ /* 0x080fe400018f0eff */
[----:B------:R-:W-:Y:S02]  /*1be0*/  LEA.HI.X.SX32 R167, R102, R7, 0x1, P4 ;  /* 0x0000000766a77211 */ /* 0x000fe400020f0eff */
[----:B------:R-:W-:Y:S02]  /*1bf0*/  LEA R192, R135, R190, 0x1 ;  /* 0x000000be87c07211 */ /* 0x000fe400078e08ff */
[-C--:B------:R-:W-:Y:S02]  /*1c00*/  LEA R164, P1, R104, R5.reuse, 0x1 ;  /* 0x0000000568a47211 */ /* 0x080fe400078208ff */
[----:B------:R-:W-:-:S02]  /*1c10*/  LEA R162, P2, R106, R5, 0x1 ;  /* 0x000000056aa27211 */ /* 0x000fc400078408ff */
[-C--:B------:R-:W-:Y:S02]  /*1c20*/  LEA R160, P3, R108, R5.reuse, 0x1 ;  /* 0x000000056ca07211 */ /* 0x080fe400078608ff */
[----:B------:R-:W-:Y:S02]  /*1c30*/  LEA R158, P4, R110, R5, 0x1 ;  /* 0x000000056e9e7211 */ /* 0x000fe400078808ff */
[----:B------:R-:W-:Y:S02]  /*1c40*/  LEA R194, R135, R192, 0x1 ;  /* 0x000000c087c27211 */ /* 0x000fe400078e08ff */
[-C--:B------:R-:W-:Y:S02]  /*1c50*/  LEA.HI.X.SX32 R165, R104, R7.reuse, 0x1, P1 ;  /* 0x0000000768a57211 */ /* 0x080fe400008f0eff */
[-C--:B------:R-:W-:Y:S02]  /*1c60*/  LEA.HI.X.SX32 R163, R106, R7.reuse, 0x1, P2 ;  /* 0x000000076aa37211 */ /* 0x080fe400010f0eff */
[----:B------:R-:W-:-:S02]  /*1c70*/  LEA.HI.X.SX32 R161, R108, R7, 0x1, P3 ;  /* 0x000000076ca17211 */ /* 0x000fc400018f0eff */
[----:B------:R-:W-:Y:S02]  /*1c80*/  LEA.HI.X.SX32 R159, R110, R7, 0x1, P4 ;  /* 0x000000076e9f7211 */ /* 0x000fe400020f0eff */
[-C--:B------:R-:W-:Y:S02]  /*1c90*/  LEA R156, P1, R112, R5.reuse, 0x1 ;  /* 0x00000005709c7211 */ /* 0x080fe400078208ff */
[-C--:B------:R-:W-:Y:S02]  /*1ca0*/  LEA R154, P2, R114, R5.reuse, 0x1 ;  /* 0x00000005729a7211 */ /* 0x080fe400078408ff */
[-C--:B------:R-:W-:Y:S02]  /*1cb0*/  LEA R152, P3, R116, R5.reuse, 0x1 ;  /* 0x0000000574987211 */ /* 0x080fe400078608ff */
[----:B------:R-:W-:Y:S02]  /*1cc0*/  LEA R150, P4, R118, R5, 0x1 ;  /* 0x0000000576967211 */ /* 0x000fe400078808ff */
[----:B------:R-:W-:-:S02]  /*1cd0*/  LEA R196, R135, R194, 0x1 ;  /* 0x000000c287c47211 */ /* 0x000fc400078e08ff */
[-C--:B------:R-:W-:Y:S02]  /*1ce0*/  LEA.HI.X.SX32 R157, R112, R7.reuse, 0x1, P1 ;  /* 0x00000007709d7211 */ /* 0x080fe400008f0eff */
[-C--:B------:R-:W-:Y:S02]  /*1cf0*/  LEA.HI.X.SX32 R155, R114, R7.reuse, 0x1, P2 ;  /* 0x00000007729b7211 */ /* 0x080fe400010f0eff */
[-C--:B------:R-:W-:Y:S02]  /*1d00*/  LEA.HI.X.SX32 R153, R116, R7.reuse, 0x1, P3 ;  /* 0x0000000774997211 */ /* 0x080fe400018f0eff */
[----:B------:R-:W-:Y:S02]  /*1d10*/  LEA.HI.X.SX32 R151, R118, R7, 0x1, P4 ;  /* 0x0000000776977211 */ /* 0x000fe400020f0eff */
        /* <DEDUP_REMOVED lines=13> */
[----:B------:R-:W-:-:S02]  /*1df0*/  LOP3.LUT R3, R68, 0x3f, RZ, 0xc0, !PT ;  /* 0x0000003f44037812 */ /* 0x000fc400078ec0ff */
[----:B------:R-:W-:Y:S02]  /*1e00*/  LEA R4, R135, R6, 0x1 ;  /* 0x0000000687047211 */ /* 0x000fe400078e08ff */
[-C--:B------:R-:W-:Y:S02]  /*1e10*/  LEA.HI.X.SX32 R141, R128, R7.reuse, 0x1, P1 ;  /* 0x00000007808d7211 */ /* 0x080fe400008f0eff */
[-C--:B------:R-:W-:Y:S02]  /*1e20*/  LEA.HI.X.SX32 R139, R130, R7.reuse, 0x1, P2 ;  /* 0x00000007828b7211 */ /* 0x080fe400010f0eff */
[-C--:B------:R-:W-:Y:S02]  /*1e30*/  LEA.HI.X.SX32 R137, R190, R7.reuse, 0x1, P3 ;  /* 0x00000007be897211 */ /* 0x080fe400018f0eff */
[----:B------:R-:W-:Y:S02]  /*1e40*/  LEA.HI.X.SX32 R135, R192, R7, 0x1, P4 ;  /* 0x00000007c0877211 */ /* 0x000fe400020f0eff */
[----:B------:R-:W-:-:S02]  /*1e50*/  LOP3.LUT R198, R68, 0x40, RZ, 0xc0, !PT ;  /* 0x0000004044c67812 */ /* 0x000fc400078ec0ff */
[----:B------:R-:W-:Y:S02]  /*1e60*/  SHF.L.U32 R193, R3, 0x1, RZ ;  /* 0x0000000103c17819 */ /* 0x000fe400000006ff */
[-C--:B------:R-:W-:Y:S02]  /*1e70*/  LEA R132, P1, R194, R5.reuse, 0x1 ;  /* 0x00000005c2847211 */ /* 0x080fe400078208ff */
[-C--:B------:R-:W-:Y:S02]  /*1e80*/  LEA R130, P2, R196, R5.reuse, 0x1 ;  /* 0x00000005c4827211 */ /* 0x080fe400078408ff */
[-C--:B------:R-:W-:Y:S02]  /*1e90*/  LEA R128, P3, R6, R5.reuse, 0x1 ;  /* 0x0000000506807211 */ /* 0x080fe400078608ff */
[----:B------:R-:W-:Y:S02]  /*1ea0*/  LEA R126, P4, R4, R5, 0x1 ;  /* 0x00000005047e7211 */ /* 0x000fe400078808ff */
[----:B------:R-:W-:-:S02]  /*1eb0*/  LEA.HI.X.SX32 R133, R194, R7, 0x1, P1 ;  /* 0x00000007c2857211 */ /* 0x000fc400008f0eff */
[-C--:B------:R-:W-:Y:S02]  /*1ec0*/  LEA.HI.X.SX32 R131, R196, R7.reuse, 0x1, P2 ;  /* 0x00000007c4837211 */ /* 0x080fe400010f0eff */
[-C--:B------:R-:W-:Y:S02]  /*1ed0*/  LEA.HI.X.SX32 R129, R6, R7.reuse, 0x1, P3 ;  /* 0x0000000706817211 */ /* 0x080fe400018f0eff */
[----:B------:R-:W-:Y:S02]  /*1ee0*/  LEA.HI.X.SX32 R127, R4, R7, 0x1, P4 ;  /* 0x00000007047f7211 */ /* 0x000fe400020f0eff */
[----:B------:R-:W-:Y:S01]  /*1ef0*/  LEA R5, R198, R193, 0x7 ;  /* 0x000000c1c6057211 */ /* 0x000fe200078e38ff */
[----:B-1----:R-:W-:Y:S06]  /*1f00*/  @P0 BRA `(.L_x_5) ;  /* 0x0000000000180947 */ /* 0x002fec0003800000 */
[----:B------:R-:W-:Y:S01]  /*1f10*/  ELECT P1, URZ, PT ;  /* 0x0000000000ff782f */ /* 0x000fe20003820000 */
[----:B------:R-:W-:Y:S01]  /*1f20*/  HFMA2 R4, -RZ, RZ, 0, 5.9604644775390625e-08 ;  /* 0x00000001ff047431 */ /* 0x000fe200000001ff */
[----:B------:R-:W-:Y:S01]  /*1f30*/  UMOV UR4, 0x40 ;  /* 0x0000004000047882 */ /* 0x000fe20000000000 */
[----:B------:R-:W-:Y:S01]  /*1f40*/  UVIRTCOUNT.DEALLOC.SMPOOL 0x80 ;  /* 0x000000800000784c */ /* 0x000fe20000000000 */
[----:B------:R-:W-:-:S09]  /*1f50*/  ULEA UR4, UR8, UR4, 0x18 ;  /* 0x0000000408047291 */ /* 0x000fd2000f8ec0ff */
[----:B------:R0:W-:Y:S03]  /*1f60*/  @P1 STS.U8 [UR4], R4 ;  /* 0x00000004ff001988 */ /* 0x0001e60008000004 */
.L_x_5:
[C---:B------:R-:W-:Y:S01]  /*1f70*/  LOP3.LUT R7, R5.reuse, 0x10, RZ, 0x3c, !PT ;  /* 0x0000001005077812 */ /* 0x040fe200078e3cff */
[----:B------:R-:W-:Y:S01]  /*1f80*/  USHF.L.U32 UR4, UR19, 0x15, URZ ;  /* 0x0000001513047899 */ /* 0x000fe200080006ff */
[----:B-----5:R1:W-:Y:S01]  /*1f90*/  STS.U16 [R5+UR11], R2 ;  /* 0x0000000205007988 */ /* 0x0203e2000800040b */
[C---:B0-----:R-:W-:Y:S01]  /*1fa0*/  LOP3.LUT R4, R5.reuse, 0x50, RZ, 0x3c, !PT ;  /* 0x0000005005047812 */ /* 0x041fe200078e3cff */
[----:B------:R-:W-:Y:S01]  /*1fb0*/  UMOV UR5, 0x1 ;  /* 0x0000000100057882 */ /* 0x000fe20000000000 */
[----:B------:R-:W-:Y:S01]  /*1fc0*/  ULOP3.LUT UR4, UR4, 0x600000, URZ, 0xc0, !UPT ;  /* 0x0060000004047892 */ /* 0x000fe2000f8ec0ff */
[----:B------:R-:W-:Y:S01]  /*1fd0*/  STS.U16 [R5+UR11+0x400], R64 ;  /* 0x0004004005007988 */ /* 0x000fe2000800040b */
[C---:B------:R-:W-:Y:S01]  /*1fe0*/  LOP3.LUT R6, R5.reuse, 0x60, RZ, 0x3c, !PT ;  /* 0x0000006005067812 */ /* 0x040fe200078e3cff */
[----:B------:R-:W-:Y:S01]  /*1ff0*/  UIADD3 UR15, UPT, UPT, UR11, 0xa000, URZ ;  /* 0x0000a0000b0f7890 */ /* 0x000fe2000fffe0ff */
[----:B------:R-:W-:Y:S01]  /*2000*/  LOP3.LUT P1, RZ, R68, 0x7f, RZ, 0xc0, !PT ;  /* 0x0000007f44ff7812 */ /* 0x000fe2000782c0ff */
[----:B------:R0:W-:Y:S01]  /*2010*/  STS.U16 [R5+UR11+0x800], R15 ;  /* 0x0008000f05007988 */ /* 0x0001e2000800040b */
[----:B------:R-:W-:Y:S01]  /*2020*/  UIADD3 UR14, UPT, UPT, UR12, UR4, URZ ;  /* 0x000000040c0e7290 */ /* 0x000fe2000fffe0ff */
[----:B-1----:R-:W-:Y:S01]  /*2030*/  LOP3.LUT R2, R5, 0x40, RZ, 0x3c, !PT ;  /* 0x0000004005027812 */ /* 0x002fe200078e3cff */
[----:B------:R-:W1:Y:S01]  /*2040*/  LDCU UR20, c[0x0][0x3f0] ;  /* 0x00007e00ff1477ac */ /* 0x000e620008000800 */
[----:B------:R-:W-:Y:S01]  /*2050*/  STS.U16 [R5+UR11+0x1000], R23 ;  /* 0x0010001705007988 */ /* 0x000fe2000800040b */
[----:B------:R-:W-:-:S02]  /*2060*/  PRMT R10, RZ, 0x7610, R10 ;  /* 0x00007610ff0a7816 */ /* 0x000fc4000000000a */
[----:B------:R-:W-:Y:S01]  /*2070*/  PRMT R22, RZ, 0x7610, R22 ;  /* 0x00007610ff167816 */ /* 0x000fe20000000016 */
[----:B------:R-:W-:Y:S01]  /*2080*/  STS.U16 [R5+UR11+0x1400], R82 ;  /* 0x0014005205007988 */ /* 0x000fe2000800040b */
[----:B------:R-:W-:Y:S02]  /*2090*/  PRMT R12, RZ, 0x7610, R12 ;  /* 0x00007610ff0c7816 */ /* 0x000fe4000000000c */
[----:B0-----:R-:W-:Y:S01]  /*20a0*/  LOP3.LUT R15, R5, 0x20, RZ, 0x3c, !PT ;  /* 0x00000020050f7812 */ /* 0x001fe200078e3cff */
[----:B------:R-:W-:Y:S01]  /*20b0*/  STS.U16 [R5+UR11+0xc00], R84 ;  /* 0x000c005405007988 */ /* 0x000fe2000800040b */
[----:B------:R-:W-:Y:S01]  /*20c0*/  VOTEU.ALL UP0, P1 ;  /* 0x0000000000ff7886 */ /* 0x000fe20000800000 */
[----:B------:R-:W-:Y:S01]  /*20d0*/  VOTEU.ALL UP1, P1 ;  /* 0x0000000000ff7886 */ /* 0x000fe20000820000 */
[----:B------:R-:W-:Y:S01]  /*20e0*/  PRMT R8, RZ, 0x7610, R8 ;  /* 0x00007610ff087816 */ /* 0x000fe20000000008 */
[----:B------:R-:W-:Y:S01]  /*20f0*/  STS.U16 [R5+UR11+0x1800], R86 ;  /* 0x0018005605007988 */ /* 0x000fe2000800040b */
[----:B------:R-:W-:Y:S01]  /*2100*/  PRMT R20, RZ, 0x7610, R20 ;  /* 0x00007610ff147816 */ /* 0x000fe20000000014 */
[----:B------:R-:W-:-:S04]  /*2110*/  @!UP0 UIADD3 UR6, UPT, UPT, -UR5, 0x100000, URZ ;  /* 0x0010000005068890 */ /* 0x000fc8000fffe1ff */
[----:B------:R-:W-:Y:S02]  /*2120*/  @!UP0 USHF.L.U32 UR7, UR6, 0xb, URZ ;  /* 0x0000000b06078899 */ /* 0x000fe400080006ff */
[----:B------:R-:W-:Y:S01]  /*2130*/  @!UP0 USHF.L.U32 UR6, UR6, 0x1, URZ ;  /* 0x0000000106068899 */ /* 0x000fe200080006ff */
[----:B------:R-:W-:Y:S01]  /*2140*/  STS.U16 [R5+UR11+0x1c00], R66 ;  /* 0x001c004205007988 */ /* 0x000fe2000800040b */
[----:B-1----:R-:W-:-:S03]  /*2150*/  ISETP.LT.AND P2, PT, RZ, UR20, PT ;  /* 0x00000014ff007c0c */ /* 0x002fc6000bf41270 */
[----:B------:R0:W-:Y:S04]  /*2160*/  STS.U16 [R7+UR11+0x1080], R9 ;  /* 0x0010800907007988 */ /* 0x0001e8000800040b */
[----:B------:R-:W-:Y:S04]  /*2170*/  STS.U16 [R7+UR11+0x1480], R70 ;  /* 0x0014804607007988 */ /* 0x000fe8000800040b */
[----:B------:R1:W-:Y:S01]  /*2180*/  STS.U16 [R7+UR11+0x1880], R38 ;  /* 0x0018802607007988 */ /* 0x0003e2000800040b */
[----:B0-----:R-:W-:-:S03]  /*2190*/  LOP3.LUT R9, R5, 0x30, RZ, 0x3c, !PT ;  /* 0x0000003005097812 */ /* 0x001fc600078e3cff */
[----:B------:R0:W-:Y:S04]  /*21a0*/  STS.U16 [R7+UR11+0x480], R40 ;  /* 0x0004802807007988 */ /* 0x0001e8000800040b */
[----:B------:R2:W-:Y:S01]  /*21b0*/  STS.U16 [R7+UR11+0x880], R42 ;  /* 0x0008802a07007988 */ /* 0x0005e2000800040b */
[----:B-1----:R-:W-:-:S03]  /*21c0*/  PRMT R38, RZ, 0x7610, R38 ;  /* 0x00007610ff267816 */ /* 0x002fc60000000026 */
[----:B------:R1:W-:Y:S01]  /*21d0*/  STS.U16 [R7+UR11+0xc80], R44 ;  /* 0x000c802c07007988 */ /* 0x0003e2000800040b */
[----:B0-----:R-:W-:-:S03]  /*21e0*/  PRMT R40, RZ, 0x7610, R40 ;  /* 0x00007610ff287816 */ /* 0x001fc60000000028 */
[----:B------:R0:W-:Y:S01]  /*21f0*/  STS.U16 [R7+UR11+0x80], R46 ;  /* 0x0000802e07007988 */ /* 0x0001e2000800040b */
[----:B--2---:R-:W-:-:S03]  /*2200*/  PRMT R42, RZ, 0x7610, R42 ;  /* 0x00007610ff2a7816 */ /* 0x004fc6000000002a */
[----:B------:R2:W-:Y:S01]  /*2210*/  STS.U16 [R7+UR11+0x1c80], R48 ;  /* 0x001c803007007988 */ /* 0x0005e2000800040b */
[----:B-1----:R-:W-:-:S03]  /*2220*/  PRMT R44, RZ, 0x7610, R44 ;  /* 0x00007610ff2c7816 */ /* 0x002fc6000000002c */
[----:B------:R-:W-:Y:S01]  /*2230*/  STS.U16 [R15+UR11+0x500], R78 ;  /* 0x0005004e0f007988 */ /* 0x000fe2000800040b */
[----:B0-----:R-:W-:-:S03]  /*2240*/  PRMT R46, RZ, 0x7610, R46 ;  /* 0x00007610ff2e7816 */ /* 0x001fc6000000002e */
[----:B------:R0:W-:Y:S01]  /*2250*/  STS.U16 [R15+UR11+0x1100], R11 ;  /* 0x0011000b0f007988 */ /* 0x0001e2000800040b */
[----:B--2---:R-:W-:-:S03]  /*2260*/  PRMT R48, RZ, 0x7610, R48 ;  /* 0x00007610ff307816 */ /* 0x004fc60000000030 */
[----:B------:R1:W-:Y:S01]  /*2270*/  STS.U16 [R15+UR11+0x100], R50 ;  /* 0x000100320f007988 */ /* 0x0003e2000800040b */
[----:B------:R-:W-:-:S03]  /*2280*/  PRMT R7, RZ, 0x7610, R7 ;  /* 0x00007610ff077816 */ /* 0x000fc60000000007 */
[----:B------:R2:W-:Y:S01]  /*2290*/  STS.U16 [R15+UR11+0x1500], R30 ;  /* 0x0015001e0f007988 */ /* 0x0005e2000800040b */
[----:B0-----:R-:W-:-:S03]  /*22a0*/  PRMT R11, RZ, 0x7610, R11 ;  /* 0x00007610ff0b7816 */ /* 0x001fc6000000000b */
[----:B------:R0:W-:Y:S01]  /*22b0*/  STS.U16 [R15+UR11+0x1900], R32 ;  /* 0x001900200f007988 */ /* 0x0001e2000800040b */
[----:B-1----:R-:W-:-:S03]  /*22c0*/  PRMT R50, RZ, 0x7610, R50 ;  /* 0x00007610ff327816 */ /* 0x002fc60000000032 */
[----:B------:R-:W-:Y:S01]  /*22d0*/  STS.U16 [R15+UR11+0x900], R52 ;  /* 0x000900340f007988 */ /* 0x000fe2000800040b */
[----:B--2---:R-:W-:-:S03]  /*22e0*/  PRMT R30, RZ, 0x7610, R30 ;  /* 0x00007610ff1e7816 */ /* 0x004fc6000000001e */
[----:B------:R1:W-:Y:S01]  /*22f0*/  STS.U16 [R15+UR11+0xd00], R36 ;  /* 0x000d00240f007988 */ /* 0x0003e2000800040b */
[----:B0-----:R-:W-:-:S03]  /*2300*/  PRMT R32, RZ, 0x7610, R32 ;  /* 0x00007610ff207816 */ /* 0x001fc60000000020 */
[----:B------:R0:W-:Y:S04]  /*2310*/  STS.U16 [R15+UR11+0x1d00], R18 ;  /* 0x001d00120f007988 */ /* 0x0001e8000800040b */
[----:B------:R2:W-:Y:S01]  /*2320*/  STS.U16 [R9+UR11+0x1180], R13 ;  /* 0x0011800d09007988 */ /* 0x0005e2000800040b */
[----:B-1----:R-:W-:-:S03]  /*2330*/  PRMT R36, RZ, 0x7610, R36 ;  /* 0x00007610ff247816 */ /* 0x002fc60000000024 */
[----:B------:R1:W-:Y:S01]  /*2340*/  STS.U16 [R9+UR11+0x1580], R24 ;  /* 0x0015801809007988 */ /* 0x0003e2000800040b */
[----:B0-----:R-:W-:-:S03]  /*2350*/  PRMT R18, RZ, 0x7610, R18 ;  /* 0x00007610ff127816 */ /* 0x001fc60000000012 */
[----:B------:R0:W-:Y:S01]  /*2360*/  STS.U16 [R9+UR11+0x1980], R26 ;  /* 0x0019801a09007988 */ /* 0x0001e2000800040b */
[----:B------:R-:W-:Y:S02]  /*2370*/  PRMT R15, RZ, 0x7610, R15 ;  /* 0x00007610ff0f7816 */ /* 0x000fe4000000000f */
[----:B--2---:R-:W-:Y:S01]  /*2380*/  PRMT R13, RZ, 0x7610, R13 ;  /* 0x00007610ff0d7816 */ /* 0x004fe2000000000d */
[----:B------:R-:W-:Y:S01]  /*2390*/  STS.U16 [R9+UR11+0x180], R54 ;  /* 0x0001803609007988 */ /* 0x000fe2000800040b */
[----:B-1----:R-:W-:-:S03]  /*23a0*/  PRMT R24, RZ, 0x7610, R24 ;  /* 0x00007610ff187816 */ /* 0x002fc60000000018 */
[----:B------:R-:W-:Y:S01]  /*23b0*/  STS.U16 [R9+UR11+0x580], R56 ;  /* 0x0005803809007988 */ /* 0x000fe2000800040b */
[----:B0-----:R-:W-:-:S03]  /*23c0*/  PRMT R26, RZ, 0x7610, R26 ;  /* 0x00007610ff1a7816 */ /* 0x001fc6000000001a */
[----:B------:R-:W-:Y:S04]  /*23d0*/  STS.U16 [R9+UR11+0x980], R58 ;  /* 0x0009803a09007988 */ /* 0x000fe8000800040b */
[----:B------:R-:W-:Y:S04]  /*23e0*/  STS.U16 [R9+UR11+0xd80], R60 ;  /* 0x000d803c09007988 */ /* 0x000fe8000800040b */
[----:B------:R0:W-:Y:S04]  /*23f0*/  STS.U16 [R9+UR11+0x1d80], R16 ;  /* 0x001d801009007988 */ /* 0x0001e8000800040b */
[----:B------:R-:W-:Y:S04]  /*2400*/  STS.U16 [R2+UR11+0xa00], R80 ;  /* 0x000a005002007988 */ /* 0x000fe8000800040b */
[----:B------:R1:W-:Y:S01]  /*2410*/  STS.U16 [R2+UR11+0x600], R14 ;  /* 0x0006000e02007988 */ /* 0x0003e2000800040b */
[----:B0-----:R-:W-:-:S03]  /*2420*/  PRMT R16, RZ, 0x7610, R16 ;  /* 0x00007610ff107816 */ /* 0x001fc60000000010 */
[----:B------:R0:W-:Y:S01]  /*2430*/  STS.U16 [R2+UR11+0xe00], R28 ;  /* 0x000e001c02007988 */ /* 0x0001e2000800040b */
[----:B------:R-:W-:-:S03]  /*2440*/  PRMT R9, RZ, 0x7610, R9 ;  /* 0x00007610ff097816 */ /* 0x000fc60000000009 */
        /* <DEDUP_REMOVED lines=9> */
[----:B0-----:R-:W-:-:S03]  /*24e0*/  LOP3.LUT R2, R5, 0x70, RZ, 0x3c, !PT ;  /* 0x0000007005027812 */ /* 0x001fc600078e3cff */
[----:B------:R-:W-:Y:S01]  /*24f0*/  STS.U16 [R4+UR11+0xa80], R97 ;  /* 0x000a806104007988 */ /* 0x000fe2000800040b */
[----:B------:R-:W-:-:S03]  /*2500*/  PRMT R5, RZ, 0x7610, R5 ;  /* 0x00007610ff057816 */ /* 0x000fc60000000005 */
[----:B------:R-:W-:Y:S01]  /*2510*/  STS.U16 [R4+UR11+0xe80], R99 ;  /* 0x000e806304007988 */ /* 0x000fe2000800040b */
[----:B-1----:R-:W-:-:S03]  /*2520*/  PRMT R34, RZ, 0x7610, R34 ;  /* 0x00007610ff227816 */ /* 0x002fc60000000022 */
[----:B------:R-:W-:Y:S04]  /*2530*/  STS.U16 [R4+UR11+0x1280], R101 ;  /* 0x0012806504007988 */ /* 0x000fe8000800040b */
[----:B------:R-:W-:Y:S04]  /*2540*/  STS.U16 [R4+UR11+0x1680], R103 ;  /* 0x0016806704007988 */ /* 0x000fe8000800040b */
[----:B------:R-:W-:Y:S04]  /*2550*/  STS.U16 [R4+UR11+0x1a80], R105 ;  /* 0x001a806904007988 */ /* 0x000fe8000800040b */
[----:B------:R0:W-:Y:S04]  /*2560*/  STS.U16 [R4+UR11+0x1e80], R113 ;  /* 0x001e807104007988 */ /* 0x0001e8000800040b */
[----:B------:R-:W-:Y:S04]  /*2570*/  STS.U16 [R6+UR11+0x300], R73 ;  /* 0x0003004906007988 */ /* 0x000fe8000800040b */
[----:B------:R-:W-:Y:S01]  /*2580*/  STS.U16 [R6+UR11+0x700], R62 ;  /* 0x0007003e06007988 */ /* 0x000fe2000800040b */
[----:B0-----:R-:W-:-:S03]  /*2590*/  PRMT R4, RZ, 0x7610, R4 ;  /* 0x00007610ff047816 */ /* 0x001fc60000000004 */
[----:B------:R-:W-:Y:S04]  /*25a0*/  STS.U16 [R6+UR11+0xb00], R93 ;  /* 0x000b005d06007988 */ /* 0x000fe8000800040b */
[----:B------:R-:W-:Y:S04]  /*25b0*/  STS.U16 [R6+UR11+0xf00], R115 ;  /* 0x000f007306007988 */ /* 0x000fe8000800040b */
[----:B------:R-:W-:Y:S04]  /*25c0*/  STS.U16 [R6+UR11+0x1300], R107 ;  /* 0x0013006b06007988 */ /* 0x000fe8000800040b */
[----:B------:R-:W-:Y:S04]  /*25d0*/  STS.U16 [R6+UR11+0x1700], R111 ;  /* 0x0017006f06007988 */ /* 0x000fe8000800040b */
[----:B------:R-:W-:Y:S04]  /*25e0*/  STS.U16 [R6+UR11+0x1b00], R119 ;  /* 0x001b007706007988 */ /* 0x000fe8000800040b */
[----:B------:R0:W-:Y:S04]  /*25f0*/  STS.U16 [R6+UR11+0x1f00], R123 ;  /* 0x001f007b06007988 */ /* 0x0001e8000800040b */
[----:B------:R-:W-:Y:S04]  /*2600*/  STS.U16 [R2+UR11+0x380], R88 ;  /* 0x0003805802007988 */ /* 0x000fe8000800040b */
[----:B------:R1:W-:Y:S01]  /*2610*/  STS.U16 [R2+UR11+0x780], R17 ;  /* 0x0007801102007988 */ /* 0x0003e2000800040b */
[----:B0-----:R-:W-:-:S03]  /*2620*/  PRMT R6, RZ, 0x7610, R6 ;  /* 0x00007610ff067816 */ /* 0x001fc60000000006 */
[----:B------:R0:W-:Y:S04]  /*2630*/  STS.U16 [R2+UR11+0xb80], R19 ;  /* 0x000b801302007988 */ /* 0x0001e8000800040b */
[----:B------:R-:W-:Y:S01]  /*2640*/  STS.U16 [R2+UR11+0xf80], R21 ;  /* 0x000f801502007988 */ /* 0x000fe2000800040b */
[----:B-1----:R-:W-:-:S03]  /*2650*/  PRMT R17, RZ, 0x7610, R17 ;  /* 0x00007610ff117816 */ /* 0x002fc60000000011 */
[----:B------:R-:W-:Y:S01]  /*2660*/  STS.U16 [R2+UR11+0x1380], R109 ;  /* 0x0013806d02007988 */ /* 0x000fe2000800040b */
[----:B0-----:R-:W-:-:S03]  /*2670*/  PRMT R19, RZ, 0x7610, R19 ;  /* 0x00007610ff137816 */ /* 0x001fc60000000013 */
[----:B------:R-:W-:Y:S04]  /*2680*/  STS.U16 [R2+UR11+0x1780], R117 ;  /* 0x0017807502007988 */ /* 0x000fe8000800040b */
[----:B------:R-:W-:Y:S04]  /*2690*/  STS.U16 [R2+UR11+0x1b80], R121 ;  /* 0x001b807902007988 */ /* 0x000fe8000800040b */
[----:B------:R0:W-:Y:S01]  /*26a0*/  STS.U16 [R2+UR11+0x1f80], R125 ;  /* 0x001f807d02007988 */ /* 0x0001e2000800040b */
[----:B------:R-:W-:Y:S01]  /*26b0*/  STTM.x64 tmem[UR14], RZ ;  /* 0x000000ff000079ed */ /* 0x000fe2000834000e */
[----:B------:R-:W1:Y:S02]  /*26c0*/  FENCE.VIEW.ASYNC.T ;  /* 0x00000000000073c6 */ /* 0x000e640000000200 */
[----:B-1----:R-:W-:Y:S06]  /*26d0*/  BAR.SYNC.DEFER_BLOCKING 0x0 ;  /* 0x0000000000007b1d */ /* 0x002fec0000010000 */
[----:B------:R-:W1:Y:S02]  /*26e0*/  FENCE.VIEW.ASYNC.S ;  /* 0x00000000000073c6 */ /* 0x000e640000000000 */
[----:B-1----:R1:W2:Y:S02]  /*26f0*/  @!UP1 SYNCS.EXCH.64 URZ, [UR15], UR6 ;  /* 0x000000060fff95b2 */ /* 0x0022a40008000100 */
[----:B--2---:R-:W-:Y:S06]  /*2700*/  BAR.SYNC.DEFER_BLOCKING 0x0 ;  /* 0x0000000000007b1d */ /* 0x004fec0000010000 */
[----:B------:R-:W2:Y:S04]  /*2710*/  @P2 LDG.E.U16 R4, desc[UR32][R188.64] ;  /* 0x00000020bc042981 */ /* 0x000ea8000c1e1500 */
[----:B------:R-:W3:Y:S04]  /*2720*/  @P2 LDG.E.U16 R10, desc[UR32][R180.64] ;  /* 0x00000020b40a2981 */ /* 0x000ee8000c1e1500 */
[----:B------:R-:W4:Y:S04]  /*2730*/  @P2 LDG.E.U16 R16, desc[UR32][R172.64] ;  /* 0x00000020ac102981 */ /* 0x000f28000c1e1500 */
        /* <DEDUP_REMOVED lines=28> */
[----:B------:R-:W4:Y:S01]  /*2900*/  @P2 LDG.E.U16 R50, desc[UR32][R126.64] ;  /* 0x000000207e322981 */ /* 0x000f22000c1e1500 */
[----:B0-----:R-:W-:Y:S01]  /*2910*/  SHF.R.S32.HI R2, RZ, 0x6, R68 ;  /* 0x00000006ff027819 */ /* 0x001fe20000011444 */
[----:B-1----:R-:W-:-:S04]  /*2920*/  @!UP0 UIADD3 UR6, UPT, UPT, -UR5, 0x100000, URZ ;  /* 0x0010000005068890 */ /* 0x002fc8000fffe1ff */
[----:B------:R-:W-:Y:S02]  /*2930*/  @!UP0 USHF.L.U32 UR7, UR6, 0xb, URZ ;  /* 0x0000000b06078899 */ /* 0x000fe400080006ff */
[----:B------:R-:W-:Y:S01]  /*2940*/  @!UP0 USHF.L.U32 UR6, UR6, 0x1, URZ ;  /* 0x0000000106068899 */ /* 0x000fe200080006ff */
[----:B------:R-:W-:Y:S01]  /*2950*/  SGXT R2, R2, 0x1 ;  /* 0x000000010202781a */ /* 0x000fe20000000200 */
[----:B------:R-:W-:Y:S01]  /*2960*/  VOTEU.ALL UP1, P1 ;  /* 0x0000000000ff7886 */ /* 0x000fe20000820000 */
[----:B------:R-:W-:-:S04]  /*2970*/  @!UP0 UIADD3 UR4, UPT, UPT, -UR5, 0x100000, URZ ;  /* 0x0010000005048890 */ /* 0x000fc8000fffe1ff */
[----:B------:R-:W-:Y:S02]  /*2980*/  @!UP0 USHF.L.U32 UR5, UR4, 0xb, URZ ;  /* 0x0000000b04058899 */ /* 0x000fe400080006ff */
[----:B------:R-:W-:Y:S01]  /*2990*/  @!UP0 USHF.L.U32 UR4, UR4, 0x1, URZ ;  /* 0x0000000104048899 */ /* 0x000fe200080006ff */
[----:B------:R-:W-:Y:S02]  /*29a0*/  LOP3.LUT R193, R193, 0x90, R2, 0x78, !PT ;  /* 0x00000090c1c17812 */ /* 0x000fe400078e7802 */
[----:B------:R-:W-:Y:S02]  /*29b0*/  ISETP.EQ.U32.AND P3, PT, RZ, UR19, P2 ;  /* 0x00000013ff007c0c */ /* 0x000fe40009762070 */
[C---:B------:R-:W-:Y:S02]  /*29c0*/  LOP3.LUT R71, R193.reuse, 0x20, RZ, 0x3c, !PT ;  /* 0x00000020c1477812 */ /* 0x040fe400078e3cff */
[C---:B------:R-:W-:Y:S01]  /*29d0*/  LOP3.LUT R70, R193.reuse, 0x40, RZ, 0x3c, !PT ;  /* 0x00000040c1467812 */ /* 0x040fe200078e3cff */
[----:B------:R0:W1:Y:S01]  /*29e0*/  @!UP1 SYNCS.EXCH.64 URZ, [UR11+0xa008], UR6 ;  /* 0x00a008060bff95b2 */ /* 0x0000620008000100 */
[----:B------:R-:W-:Y:S01]  /*29f0*/  LOP3.LUT R69, R193, 0x60, RZ, 0x3c, !PT ;  /* 0x00000060c1457812 */ /* 0x000fe200078e3cff */
[----:B------:R-:W-:Y:S01]  /*2a00*/  VOTEU.ALL UP1, P1 ;  /* 0x0000000000ff7886 */ /* 0x000fe20000820000 */
[----:B------:R-:W-:-:S02]  /*2a10*/  UIADD3 UR13, UPT, UPT, UR12, 0x40, URZ ;  /* 0x000000400c0d7890 */ /* 0x000fc4000fffe0ff */
[----:B0-----:R-:W-:Y:S02]  /*2a20*/  UIADD3 UR6, UPT, UPT, UR11, 0x6000, URZ ;  /* 0x000060000b067890 */ /* 0x001fe4000fffe0ff */
[----:B--2---:R0:W-:Y:S04]  /*2a30*/  STS.U16 [R193+UR11+0x4000], R4 ;  /* 0x00400004c1007988 */ /* 0x0041e8000800040b */
[----:B---3--:R0:W-:Y:S04]  /*2a40*/  STS.U16 [R193+UR11+0x4400], R10 ;  /* 0x0044000ac1007988 */ /* 0x0081e8000800040b */
[----:B----4-:R0:W-:Y:S04]  /*2a50*/  STS.U16 [R193+UR11+0x4800], R16 ;  /* 0x00480010c1007988 */ /* 0x0101e8000800040b */
[----:B------:R0:W-:Y:S04]  /*2a60*/  STS.U16 [R193+UR11+0x4c00], R22 ;  /* 0x004c0016c1007988 */ /* 0x0001e8000800040b */
        /* <DEDUP_REMOVED lines=27> */
[----:B------:R0:W-:Y:S01]  /*2c20*/  STS.U16 [R69+UR11+0x5f00], R50 ;  /* 0x005f003245007988 */ /* 0x0001e2000800040b */
[----:B-1----:R1:W-:Y:S06]  /*2c30*/  MEMBAR.ALL.CTA ;  /* 0x0000000000007992 */ /* 0x0023ec0000008000 */
[----:B-1----:R-:W-:Y:S04]  /*2c40*/  FENCE.VIEW.ASYNC.S ;  /* 0x00000000000073c6 */ /* 0x002fe80000000000 */
[----:B------:R-:W1:Y:S02]  /*2c50*/  FENCE.VIEW.ASYNC.S ;  /* 0x00000000000073c6 */ /* 0x000e640000000000 */
[----:B-1----:R0:W1:Y:S02]  /*2c60*/  @!UP1 SYNCS.EXCH.64 URZ, [UR11+0x6000], UR4 ;  /* 0x006000040bff95b2 */ /* 0x0020640008000100 */
[----:B-1----:R-:W-:Y:S06]  /*2c70*/  BAR.SYNC.DEFER_BLOCKING 0x0 ;  /* 0x0000000000007b1d */ /* 0x002fec0000010000 */
[----:B0-----:R-:W-:Y:S05]  /*2c80*/  @!P3 BRA `(.L_x_6) ;  /* 0x000000000088b947 */ /* 0x001fea0003800000 */
[----:B------:R-:W-:Y:S02]  /*2c90*/  UIADD3 UR4, UPT, UPT, UR11, 0x4000, URZ ;  /* 0x000040000b047890 */ /* 0x000fe4000fffe0ff */
[----:B------:R-:W-:Y:S02]  /*2ca0*/  USHF.R.U32.HI UR8, URZ, 0x4, UR11 ;  /* 0x00000004ff087899 */ /* 0x000fe4000801160b */
[----:B------:R-:W-:Y:S02]  /*2cb0*/  USHF.R.U32.HI UR4, URZ, 0x4, UR4 ;  /* 0x00000004ff047899 */ /* 0x000fe40008011604 */
[----:B------:R-:W-:Y:S02]  /*2cc0*/  USGXT.U32 UR8, UR8, 0xe ;  /* 0x0000000e0808789a */ /* 0x000fe40008000000 */
[----:B------:R-:W-:Y:S02]  /*2cd0*/  USGXT.U32 UR16, UR4, 0xe ;  /* 0x0000000e0410789a */ /* 0x000fe40008000000 */
[----:B------:R-:W-:-:S02]  /*2ce0*/  UIADD3 UR30, UP1, UPT, UR8, 0x2000080, URZ ;  /* 0x02000080081e7890 */ /* 0x000fc4000ff3e0ff */
[----:B------:R-:W-:Y:S01]  /*2cf0*/  UIADD3 UR34, UP2, UPT, UR16, 0x2, URZ ;  /* 0x0000000210227890 */ /* 0x000fe2000ff5e0ff */
[----:B------:R-:W-:Y:S01]  /*2d00*/  UMOV UR4, URZ ;  /* 0x000000ff00047c82 */ /* 0x000fe20008000000 */
[----:B------:R-:W-:Y:S01]  /*2d10*/  UMOV UR5, URZ ;  /* 0x000000ff00057c82 */ /* 0x000fe20008000000 */
[----:B------:R-:W-:Y:S02]  /*2d20*/  UIADD3.X UR31, UPT, UPT, UR4, 0x40004040, URZ, UP1, !UPT ;  /* 0x40004040041f7890 */ /* 0x000fe40008ffe4ff */
[----:B------:R-:W-:Y:S02]  /*2d30*/  UIADD3.X UR35, UPT, UPT, UR5, 0x40004040, URZ, UP2, !UPT ;  /* 0x4000404005237890 */ /* 0x000fe400097fe4ff */
[----:B------:R-:W-:Y:S02]  /*2d40*/  ULOP3.LUT UR8, UR8, 0x2000000, URZ, 0xfc, !UPT ;  /* 0x0200000008087892 */ /* 0x000fe4000f8efcff */
[----:B------:R-:W-:Y:S02]  /*2d50*/  UIADD3.64 UR22, UPT, UPT, UR30, 0x80, URZ ;  /* 0x000000801e167897 */ /* 0x000fe4000fffe0ff */
[----:B------:R-:W-:-:S02]  /*2d60*/  UIADD3.64 UR24, UPT, UPT, UR34, 0x2, URZ ;  /* 0x0000000222187897 */ /* 0x000fc4000fffe0ff */
[----:B------:R-:W-:Y:S02]  /*2d70*/  UIADD3.64 UR26, UPT, UPT, UR30, 0x100, URZ ;  /* 0x000001001e1a7897 */ /* 0x000fe4000fffe0ff */
[----:B------:R-:W-:Y:S01]  /*2d80*/  UIADD3.64 UR28, UPT, UPT, UR34, 0x4, URZ ;  /* 0x00000004221c7897 */ /* 0x000fe2000fffe0ff */
[----:B------:R-:W-:Y:S01]  /*2d90*/  UMOV UR36, 0x0 ;  /* 0x0000000000247882 */ /* 0x000fe20000000000 */
[----:B------:R-:W-:Y:S01]  /*2da0*/  UMOV UR37, 0x8108010 ;  /* 0x0810801000257882 */ /* 0x000fe20000000000 */
[----:B------:R-:W-:Y:S01]  /*2db0*/  UMOV UR9, 0x40004040 ;  /* 0x4000404000097882 */ /* 0x000fe20000000000 */
[----:B------:R-:W-:Y:S01]  /*2dc0*/  UMOV UR17, 0x40004040 ;  /* 0x4000404000117882 */ /* 0x000fe20000000000 */
[----:B------:R-:W-:Y:S01]  /*2dd0*/  UMOV UR38, 0x0 ;  /* 0x0000000000267882 */ /* 0x000fe20000000000 */
[----:B------:R-:W-:Y:S01]  /*2de0*/  UMOV UR39, 0x8108010 ;  /* 0x0810801000277882 */ /* 0x000fe20000000000 */
[----:B------:R-:W-:Y:S01]  /*2df0*/  UMOV UR40, 0x0 ;  /* 0x0000000000287882 */ /* 0x000fe20000000000 */
[----:B------:R-:W-:Y:S01]  /*2e00*/  UMOV UR41, 0x8108010 ;  /* 0x0810801000297882 */ /* 0x000fe20000000000 */
[----:B------:R-:W-:Y:S01]  /*2e10*/  UMOV UR4, UR6 ;  /* 0x0000000600047c82 */ /* 0x000fe20008000000 */
[----:B------:R0:W-:Y:S01]  /*2e20*/  UTCHMMA gdesc[UR8], gdesc[UR16], tmem[UR13], tmem[UR36], idesc[UR37], !UPT ;  /* 0x00ff2410080075ea */ /* 0x0001e2000f80000d */
[----:B------:R-:W-:Y:S01]  /*2e30*/  UMOV UR42, 0x0 ;  /* 0x00000000002a7882 */ /* 0x000fe20000000000 */
[----:B------:R-:W-:Y:S01]  /*2e40*/  UMOV UR43, 0x8108010 ;  /* 0x08108010002b7882 */ /* 0x000fe20000000000 */
[----:B------:R0:W-:Y:S01]  /*2e50*/  UTCHMMA gdesc[UR30], gdesc[UR34], tmem[UR13], tmem[UR38], idesc[UR39], UPT ;  /* 0x00ff26221e0075ea */ /* 0x0001e2000b80000d */
[----:B------:R-:W-:Y:S01]  /*2e60*/  UMOV UR4, UR4 ;  /* 0x0000000400047c82 */ /* 0x000fe20008000000 */
[----:B------:R0:W-:Y:S01]  /*2e70*/  UTCHMMA gdesc[UR22], gdesc[UR24], tmem[UR13], tmem[UR40], idesc[UR41], UPT ;  /* 0x00ff2818160075ea */ /* 0x0001e2000b80000d */
[----:B------:R0:W-:Y:S01]  /*2e80*/  UTCHMMA gdesc[UR26], gdesc[UR28], tmem[UR13], tmem[UR42], idesc[UR43], UPT ;  /* 0x00ff2a1c1a0075ea */ /* 0x0001e2000b80000d */
[----:B------:R0:W-:Y:S01]  /*2e90*/  UTCBAR [UR4], URZ ;  /* 0x000000ff040073e9 */ /* 0x0001e200080000ff */
[----:B------:R-:W-:Y:S01]  /*2ea0*/  NOP ;  /* 0x0000000000007918 */ /* 0x000fe20000000000 */
.L_x_6:
[----:B------:R-:W-:Y:S05]  /*2eb0*/  @!P2 BRA `(.L_x_7) ;  /* 0x000000000008a947 */ /* 0x000fea0003800000 */
[----:B------:R-:W1:Y:S02]  /*2ec0*/  SYNCS.PHASECHK.TRANS64.TRYWAIT P4, [UR11+0x6000], RZ ;  /* 0x006000ffff0075a7 */ /* 0x000e64000808110b */
[----:B-1----:R-:W-:Y:S05]  /*2ed0*/  @!P4 BRA `(.L_x_8) ;  /* 0x00000084005cc947 */ /* 0x002fea0003800000 */
.L_x_7:
[----:B------:R-:W-:Y:S01]  /*2ee0*/  BAR.SYNC.DEFER_BLOCKING 0x0 ;  /* 0x0000000000007b1d */ /* 0x000fe20000010000 */
[----:B------:R-:W-:Y:S02]  /*2ef0*/  PRMT R204, RZ, 0x7610, R204 ;  /* 0x00007610ffcc7816 */ /* 0x000fe400000000cc */
[----:B------:R-:W-:Y:S02]  /*2f00*/  PRMT R200, RZ, 0x7610, R200 ;  /* 0x00007610ffc87816 */ /* 0x000fe400000000c8 */
[----:B------:R-:W-:Y:S01]  /*2f10*/  PRMT R218, RZ, 0x7610, R218 ;  /* 0x00007610ffda7816 */ /* 0x000fe200000000da */
[----:B------:R-:W1:Y:S02]  /*2f20*/  LDCU UR7, c[0x0][0x3a8] ;  /* 0x00007500ff0777ac */ /* 0x000e640008000800 */
[----:B------:R-:W2:Y:S01]  /*2f30*/  LDC.64 R198, c[0x0][0x390] ;  /* 0x0000e400ffc67b82 */ /* 0x000ea20000000a00 */
[----:B------:R-:W1:Y:S01]  /*2f40*/  LDTM.x64 R4, tmem[UR14+0x40] ;  /* 0x0000400e000479ee */ /* 0x000e620008340000 */
[----:B------:R-:W-:Y:S01]  /*2f50*/  PRMT R216, RZ, 0x7610, R216 ;  /* 0x00007610ffd87816 */ /* 0x000fe200000000d8 */
[----:B0-----:R-:W0:Y:S01]  /*2f60*/  LDCU.64 UR4, c[0x0][0x3d0] ;  /* 0x00007a00ff0477ac */ /* 0x001e220008000a00 */
[----:B------:R-:W-:-:S02]  /*2f70*/  PRMT R214, RZ, 0x7610, R214 ;  /* 0x00007610ffd67816 */ /* 0x000fc400000000d6 */
[----:B------:R-:W-:Y:S02]  /*2f80*/  PRMT R212, RZ, 0x7610, R212 ;  /* 0x00007610ffd47816 */ /* 0x000fe400000000d4 */
[----:B------:R-:W-:Y:S02]  /*2f90*/  PRMT R206, RZ, 0x7610, R206 ;  /* 0x00007610ffce7816 */ /* 0x000fe400000000ce */
[----:B------:R-:W-:Y:S02]  /*2fa0*/  PRMT R228, RZ, 0x7610, R228 ;  /* 0x00007610ffe47816 */ /* 0x000fe400000000e4 */
[----:B------:R-:W-:Y:S02]  /*2fb0*/  PRMT R226, RZ, 0x7610, R226 ;  /* 0x00007610ffe27816 */ /* 0x000fe400000000e2 */
[----:B------:R-:W-:Y:S02]  /*2fc0*/  PRMT R224, RZ, 0x7610, R224 ;  /* 0x00007610ffe07816 */ /* 0x000fe400000000e0 */
[----:B------:R-:W-:Y:S01]  /*2fd0*/  PRMT R222, RZ, 0x7610, R222 ;  /* 0x00007610ffde7816 */ /* 0x000fe200000000de */
[----:B------:R-:W3:Y:S01]  /*2fe0*/  @!P1 SYNCS.CCTL.IV [UR11+0x6000] ;  /* 0x00600000ff0099b1 */ /* 0x000ee2000800000b */
[----:B------:R-:W-:Y:S01]  /*2ff0*/  PRMT R220, RZ, 0x7610, R220 ;  /* 0x00007610ffdc7816 */ /* 0x000fe200000000dc */
[----:B------:R-:W-:Y:S01]  /*3000*/  NOP ;  /* 0x0000000000007918 */ /* 0x000fe20000000000 */
[----:B------:R-:W-:Y:S01]  /*3010*/  PRMT R236, RZ, 0x7610, R236 ;  /* 0x00007610ffec7816 */ /* 0x000fe200000000ec */
[----:B0-----:R-:W-:Y:S01]  /*3020*/  UIMAD UR4, UR10, UR4, URZ ;  /* 0x000000040a0472a4 */ /* 0x001fe2000f8e02ff */
[----:B------:R-:W-:Y:S01]  /*3030*/  IMAD R72, R72, UR5, RZ ;  /* 0x0000000548487c24 */ /* 0x000fe2000f8e02ff */
[----:B------:R-:W-:Y:S01]  /*3040*/  PRMT R234, RZ, 0x7610, R234 ;  /* 0x00007610ffea7816 */ /* 0x000fe200000000ea */
[----:B-1----:R-:W-:Y:S01]  /*3050*/  FMUL R73, R4, UR7 ;  /* 0x0000000704497c20 */ /* 0x002fe20008400000 */
[----:B------:R-:W-:Y:S01]  /*3060*/  FMUL R76, R5, UR7 ;  /* 0x00000007054c7c20 */ /* 0x000fe20008400000 */
[----:B------:R-:W-:Y:S01]  /*3070*/  FMUL R75, R6, UR7 ;  /* 0x00000007064b7c20 */ /* 0x000fe20008400000 */
[----:B------:R-:W-:Y:S01]  /*3080*/  FMUL R77, R7, UR7 ;  /* 0x00000007074d7c20 */ /* 0x000fe20008400000 */
[----:B------:R-:W-:Y:S01]  /*3090*/  FMUL R78, R8, UR7 ;  /* 0x00000007084e7c20 */ /* 0x000fe20008400000 */
[----:B------:R-:W-:Y:S01]  /*30a0*/  FMUL R80, R29, UR7 ;  /* 0x000000071d507c20 */ /* 0x000fe20008400000 */
[----:B------:R-:W-:Y:S01]  /*30b0*/  FMUL R79, R30, UR7 ;  /* 0x000000071e4f7c20 */ /* 0x000fe20008400000 */
[----:B------:R-:W-:Y:S01]  /*30c0*/  FMNMX3 R75, R73, R76, R75, !PT ;  /* 0x0000004c494b7276 */ /* 0x000fe2000780004b */
        /* <DEDUP_REMOVED lines=10> */
[----:B------:R-:W-:Y:S01]  /*3170*/  USHF.L.U32 UR5, UR4, 0x1, URZ ;  /* 0x0000000104057899 */ /* 0x000fe200080006ff */
        /* <DEDUP_REMOVED lines=11> */
[----:B------:R-:W-:Y:S01]  /*3230*/  IMAD.HI R90, R72, 0x2, RZ ;  /* 0x00000002485a7827 */ /* 0x000fe200078e02ff */
[----:B------:R-:W-:-:S03]  /*3240*/  FMNMX3 R77, R77, R73, R76, !PT ;  /* 0x000000494d4d7276 */ /* 0x000fc6000780004c */
[----:B------:R-:W-:Y:S01]  /*3250*/  FMUL R73, R21, UR7 ;  /* 0x0000000715497c20 */ /* 0x000fe20008400000 */
[----:B------:R-:W-:Y:S01]  /*3260*/  FMUL R76, R22, UR7 ;  /* 0x00000007164c7c20 */ /* 0x000fe20008400000 */
[----:B------:R-:W-:Y:S02]  /*3270*/  PRMT R232, RZ, 0x7610, R232 ;  /* 0x00007610ffe87816 */ /* 0x000fe400000000e8 */
[----:B------:R-:W-:Y:S01]  /*3280*/  FMNMX3 R75, R77, R75, R78, !PT ;  /* 0x0000004b4d4b7276 */ /* 0x000fe2000780004e */
[----:B------:R-:W-:Y:S01]  /*3290*/  FMUL R78, R23, UR7 ;  /* 0x00000007174e7c20 */ /* 0x000fe20008400000 */
[----:B------:R-:W-:Y:S01]  /*32a0*/  FMUL R77, R24, UR7 ;  /* 0x00000007184d7c20 */ /* 0x000fe20008400000 */
[----:B------:R-:W-:Y:S02]  /*32b0*/  PRMT R230, RZ, 0x7610, R230 ;  /* 0x00007610ffe67816 */ /* 0x000fe400000000e6 */
[----:B------:R-:W-:Y:S01]  /*32c0*/  FMNMX3 R73, R75, R73, R76, !PT ;  /* 0x000000494b497276 */ /* 0x000fe2000780004c */
[----:B------:R-:W-:Y:S01]  /*32d0*/  FMUL R76, R25, UR7 ;  /* 0x00000007194c7c20 */ /* 0x000fe20008400000 */
[----:B------:R-:W-:Y:S01]  /*32e0*/  FMUL R75, R26, UR7 ;  /* 0x000000071a4b7c20 */ /* 0x000fe20008400000 */
[----:B------:R-:W-:-:S02]  /*32f0*/  PRMT R217, RZ, 0x7610, R217 ;  /* 0x00007610ffd97816 */ /* 0x000fc400000000d9 */
[----:B------:R-:W-:Y:S01]  /*3300*/  FMNMX3 R73, R73, R78, R77, !PT ;  /* 0x0000004e49497276 */ /* 0x000fe2000780004d */
        /* <DEDUP_REMOVED lines=11> */
[----:B------:R-:W-:Y:S02]  /*33c0*/  FMNMX3 R73, R73, R80, R79, !PT ;  /* 0x0000005049497276 */ /* 0x000fe4000780004f */
        /* <DEDUP_REMOVED lines=23> */
[----:B------:R-:W0:Y:S01]  /*3540*/  LDC R73, c[0x0][0x3d8] ;  /* 0x0000f600ff497b82 */ /* 0x000e220000000800 */
[----:B------:R-:W-:Y:S01]  /*3550*/  FMUL R78, R46, UR7 ;  /* 0x000000072e4e7c20 */ /* 0x000fe20008400000 */
        /* <DEDUP_REMOVED lines=10> */
[----:B------:R-:W-:Y:S02]  /*3600*/  PRMT R248, RZ, 0x7610, R248 ;  /* 0x00007610fff87816 */ /* 0x000fe400000000f8 */
[----:B------:R-:W-:Y:S01]  /*3610*/  FMNMX3 R77, R77, R75, R78, !PT ;  /* 0x0000004b4d4d7276 */ /* 0x000fe2000780004e */
[----:B------:R-:W-:Y:S01]  /*3620*/  FMUL R75, R52, UR7 ;  /* 0x00000007344b7c20 */ /* 0x000fe20008400000 */
[----:B------:R-:W-:Y:S02]  /*3630*/  PRMT R246, RZ, 0x7610, R246 ;  /* 0x00007610fff67816 */ /* 0x000fe400000000f6 */
[----:B------:R-:W-:Y:S02]  /*3640*/  PRMT R244, RZ, 0x7610, R244 ;  /* 0x00007610fff47816 */ /* 0x000fe400000000f4 */
[----:B------:R-:W-:Y:S01]  /*3650*/  FMNMX3 R78, R77, R76, R75, !PT ;  /* 0x0000004c4d4e7276 */ /* 0x000fe2000780004b */
[----:B------:R-:W-:Y:S01]  /*3660*/  FMUL R75, R53, UR7 ;  /* 0x00000007354b7c20 */ /* 0x000fe20008400000 */
[----:B------:R-:W-:Y:S01]  /*3670*/  FMUL R76, R54, UR7 ;  /* 0x00000007364c7c20 */ /* 0x000fe20008400000 */
[----:B0-----:R-:W-:-:S02]  /*3680*/  IMAD R77, R74, R73, RZ ;  /* 0x000000494a4d7224 */ /* 0x001fc400078e02ff */
[----:B------:R-:W-:Y:S02]  /*3690*/  FMUL R74, R55, UR7 ;  /* 0x00000007374a7c20 */ /* 0x000fe40008400000 */
[----:B------:R-:W-:Y:S01]  /*36a0*/  FMNMX3 R78, R78, R75, R76, !PT ;  /* 0x0000004b4e4e7276 */ /* 0x000fe2000780004c */
[----:B------:R-:W-:Y:S01]  /*36b0*/  FMUL R75, R57, UR7 ;  /* 0x00000007394b7c20 */ /* 0x000fe20008400000 */
[C---:B------:R-:W-:Y:S01]  /*36c0*/  LEA R79, R73.reuse, R77, 0x1 ;  /* 0x0000004d494f7211 */ /* 0x040fe200078e08ff */
[----:B------:R-:W-:Y:S01]  /*36d0*/  FMUL R76, R58, UR7 ;  /* 0x000000073a4c7c20 */ /* 0x000fe20008400000 */
[----:B------:R-:W-:Y:S02]  /*36e0*/  FMNMX3 R74, R78, R74, R81, !PT ;  /* 0x0000004a4e4a7276 */ /* 0x000fe40007800051 */
[----:B------:R-:W-:Y:S02]  /*36f0*/  LEA R81, R73, R79, 0x1 ;  /* 0x0000004f49517211 */ /* 0x000fe400078e08ff */
[----:B------:R-:W-:Y:S01]  /*3700*/  FMNMX3 R78, R74, R75, R76, !PT ;  /* 0x0000004b4a4e7276 */ /* 0x000fe2000780004c */
[----:B------:R-:W-:Y:S01]  /*3710*/  FMUL R74, R59, UR7 ;  /* 0x000000073b4a7c20 */ /* 0x000fe20008400000 */
[----:B------:R-:W-:Y:S01]  /*3720*/  LEA R83, R73, R81, 0x1 ;  /* 0x0000005149537211 */ /* 0x000fe200078e08ff */
[----:B------:R-:W-:Y:S01]  /*3730*/  FMUL R76, R61, UR7 ;  /* 0x000000073d4c7c20 */ /* 0x000fe20008400000 */
[----:B------:R-:W-:Y:S01]  /*3740*/  SHF.L.U32 R75, R72, 0x1, RZ ;  /* 0x00000001484b7819 */ /* 0x000fe200000006ff */
[----:B------:R-:W-:Y:S01]  /*3750*/  FMUL R72, R67, UR7 ;  /* 0x0000000743487c20 */ /* 0x000fe20008400000 */
[----:B------:R-:W-:-:S02]  /*3760*/  LEA R85, R73, R83, 0x1 ;  /* 0x0000005349557211 */ /* 0x000fc400078e08ff */
[----:B------:R-:W-:Y:S02]  /*3770*/  FMNMX3 R74, R78, R74, R87, !PT ;  /* 0x0000004a4e4a7276 */ /* 0x000fe40007800057 */
[----:B--2---:R-:W-:Y:S01]  /*3780*/  IADD3 R198, P4, P5, R75, UR5, R198 ;  /* 0x000000054bc67c10 */ /* 0x004fe2000fd9e0c6 */
[----:B------:R-:W-:Y:S01]  /*3790*/  UIMAD.WIDE UR4, UR4, 0x2, URZ ;  /* 0x00000002040478a5 */ /* 0x000fe2000f8e02ff */
[----:B------:R-:W-:Y:S02]  /*37a0*/  LEA R75, R73, R85, 0x1 ;  /* 0x00000055494b7211 */ /* 0x000fe400078e08ff */
[----:B------:R-:W-:Y:S01]  /*37b0*/  FMNMX3 R78, R74, R76, R89, !PT ;  /* 0x0000004c4a4e7276 */ /* 0x000fe20007800059 */
[----:B------:R-:W-:Y:S01]  /*37c0*/  FMUL R74, R63, UR7 ;  /* 0x000000073f4a7c20 */ /* 0x000fe20008400000 */
[----:B------:R-:W-:Y:S01]  /*37d0*/  FMUL R89, R64, UR7 ;  /* 0x0000000740597c20 */ /* 0x000fe20008400000 */
[----:B------:R-:W-:Y:S01]  /*37e0*/  LEA R87, R73, R75, 0x1 ;  /* 0x0000004b49577211 */ /* 0x000fe200078e08ff */
[----:B------:R-:W-:Y:S01]  /*37f0*/  FMUL R76, R65, UR7 ;  /* 0x00000007414c7c20 */ /* 0x000fe20008400000 */
[----:B------:R-:W-:-:S02]  /*3800*/  IADD3.X R90, PT, PT, R90, UR5, R199, P4, P5 ;  /* 0x000000055a5a7c10 */ /* 0x000fc4000a7ea4c7 */
[----:B------:R-:W-:Y:S02]  /*3810*/  FMNMX3 R74, R78, R74, R89, !PT ;  /* 0x0000004a4e4a7276 */ /* 0x000fe40007800059 */
[C---:B------:R-:W-:Y:S02]  /*3820*/  LEA R89, R73.reuse, R87, 0x1 ;  /* 0x0000005749597211 */ /* 0x040fe400078e08ff */
[----:B------:R-:W-:Y:S02]  /*3830*/  FMNMX3 R93, R74, R76, R91, !PT ;  /* 0x0000004c4a5d7276 */ /* 0x000fe4000780005b */
[----:B------:R-:W-:Y:S02]  /*3840*/  LEA R91, R73, R89, 0x1 ;  /* 0x00000059495b7211 */ /* 0x000fe400078e08ff */
[----:B------:R-:W-:Y:S02]  /*3850*/  FMNMX3 R72, R93, -INF , R72, !PT ;  /* 0xff8000005d487876 */ /* 0x000fe40007800048 */
[----:B------:R-:W-:-:S02]  /*3860*/  LEA R124, P4, R77, R198, 0x1 ;  /* 0x000000c64d7c7211 */ /* 0x000fc400078808ff */
[----:B------:R-:W-:Y:S01]  /*3870*/  LEA R93, R73, R91, 0x1 ;  /* 0x0000005b495d7211 */ /* 0x000fe200078e08ff */
[--C-:B------:R-:W-:Y:S01]  /*3880*/  FFMA R4, R4, UR7, -R72.reuse ;  /* 0x0000000704047c23 */ /* 0x100fe20008000848 */
[----:B------:R-:W-:Y:S01]  /*3890*/  LEA R122, P5, R79, R198, 0x1 ;  /* 0x000000c64f7a7211 */ /* 0x000fe200078a08ff */
[--C-:B------:R-:W-:Y:S01]  /*38a0*/  FFMA R5, R5, UR7, -R72.reuse ;  /* 0x0000000705057c23 */ /* 0x100fe20008000848 */
[----:B------:R-:W-:Y:S01]  /*38b0*/  LEA.HI.X.SX32 R125, R77, R90, 0x1, P4 ;  /* 0x0000005a4d7d7211 */ /* 0x000fe200020f0eff */
[----:B------:R-:W-:Y:S01]  /*38c0*/  FMUL R4, R4, 1.4426950216293334961 ;  /* 0x3fb8aa3b04047820 */ /* 0x000fe20000400000 */
[----:B------:R-:W-:Y:S01]  /*38d0*/  LEA R77, R73, R93, 0x1 ;  /* 0x0000005d494d7211 */ /* 0x000fe200078e08ff */
[----:B------:R-:W-:Y:S01]  /*38e0*/  FMUL R5, R5, 1.4426950216293334961 ;  /* 0x3fb8aa3b05057820 */ /* 0x000fe20000400000 */
[----:B------:R-:W-:Y:S01]  /*38f0*/  LEA R120, P6, R81, R198, 0x1 ;  /* 0x000000c651787211 */ /* 0x000fe200078c08ff */
[--C-:B------:R-:W-:Y:S01]  /*3900*/  FFMA R6, R6, UR7, -R72.reuse ;  /* 0x0000000706067c23 */ /* 0x100fe20008000848 */
[-C--:B------:R-:W-:Y:S01]  /*3910*/  LEA.HI.X.SX32 R123, R79, R90.reuse, 0x1, P5 ;  /* 0x0000005a4f7b7211 */ /* 0x080fe200028f0eff */
[--C-:B------:R-:W-:Y:S01]  /*3920*/  FFMA R7, R7, UR7, -R72.reuse ;  /* 0x0000000707077c23 */ /* 0x100fe20008000848 */
[----:B------:R-:W-:Y:S01]  /*3930*/  LEA R79, R73, R77, 0x1 ;  /* 0x0000004d494f7211 */ /* 0x000fe200078e08ff */
[----:B------:R-:W-:Y:S01]  /*3940*/  FMUL R6, R6, 1.4426950216293334961 ;  /* 0x3fb8aa3b06067820 */ /* 0x000fe20000400000 */
[----:B------:R-:W-:Y:S01]  /*3950*/  LEA.HI.X.SX32 R121, R81, R90, 0x1, P6 ;  /* 0x0000005a51797211 */ /* 0x000fe200030f0eff */
[----:B------:R-:W-:Y:S01]  /*3960*/  MUFU.EX2 R4, R4 ;  /* 0x0000000400047308 */ /* 0x000fe20000000800 */
[-C--:B------:R-:W-:Y:S01]  /*3970*/  LEA R114, P6, R75, R198.reuse, 0x1 ;  /* 0x000000c64b727211 */ /* 0x080fe200078c08ff */
[----:B------:R-:W-:Y:S01]  /*3980*/  FMUL R7, R7, 1.4426950216293334961 ;  /* 0x3fb8aa3b07077820 */ /* 0x000fe20000400000 */
[----:B------:R-:W-:Y:S01]  /*3990*/  LEA R81, R73, R79, 0x1 ;  /* 0x0000004f49517211 */ /* 0x000fe200078e08ff */
[--C-:B------:R-:W-:Y:S01]  /*39a0*/  FFMA R8, R8, UR7, -R72.reuse ;  /* 0x0000000708087c23 */ /* 0x100fe20008000848 */
[----:B------:R-:W-:Y:S01]  /*39b0*/  LEA R118, P4, R83, R198, 0x1 ;  /* 0x000000c653767211 */ /* 0x000fe200078808ff */
[--C-:B------:R-:W-:Y:S01]  /*39c0*/  FFMA R24, R24, UR7, -R72.reuse ;  /* 0x0000000718187c23 */ /* 0x100fe20008000848 */
[----:B------:R-:W-:Y:S01]  /*39d0*/  LEA.HI.X.SX32 R115, R75, R90, 0x1, P6 ;  /* 0x0000005a4b737211 */ /* 0x000fe200030f0eff */
[----:B------:R-:W0:Y:S01]  /*39e0*/  MUFU.EX2 R5, R5 ;  /* 0x0000000500057308 */ /* 0x000e220000000800 */
[----:B------:R-:W-:Y:S01]  /*39f0*/  LEA R75, R73, R81, 0x1 ;  /* 0x00000051494b7211 */ /* 0x000fe200078e08ff */
[----:B------:R-:W-:Y:S01]  /*3a00*/  FMUL R8, R8, 1.4426950216293334961 ;  /* 0x3fb8aa3b08087820 */ /* 0x000fe20000400000 */
[----:B------:R-:W-:Y:S01]  /*3a10*/  LEA R116, P5, R85, R198, 0x1 ;  /* 0x000000c655747211 */ /* 0x000fe200078a08ff */
[--C-:B------:R-:W-:Y:S01]  /*3a20*/  FFMA R9, R9, UR7, -R72.reuse ;  /* 0x0000000709097c23 */ /* 0x100fe20008000848 */
[-C--:B------:R-:W-:Y:S01]  /*3a30*/  LEA.HI.X.SX32 R119, R83, R90.reuse, 0x1, P4 ;  /* 0x0000005a53777211 */ /* 0x080fe200020f0eff */
[--C-:B------:R-:W-:Y:S01]  /*3a40*/  FFMA R10, R10, UR7, -R72.reuse ;  /* 0x000000070a0a7c23 */ /* 0x100fe20008000848 */
[----:B------:R-:W-:Y:S01]  /*3a50*/  LEA R83, R73, R75, 0x1 ;  /* 0x0000004b49537211 */ /* 0x000fe200078e08ff */
[----:B------:R-:W1:Y:S01]  /*3a60*/  MUFU.EX2 R6, R6 ;  /* 0x0000000600067308 */ /* 0x000e620000000800 */
[----:B------:R-:W-:Y:S01]  /*3a70*/  LEA.HI.X.SX32 R117, R85, R90, 0x1, P5 ;  /* 0x0000005a55757211 */ /* 0x000fe200028f0eff */
[----:B------:R-:W-:Y:S01]  /*3a80*/  FMUL R9, R9, 1.4426950216293334961 ;  /* 0x3fb8aa3b09097820 */ /* 0x000fe20000400000 */
[-C--:B------:R-:W-:Y:S01]  /*3a90*/  LEA R110, P5, R89, R198.reuse, 0x1 ;  /* 0x000000c6596e7211 */ /* 0x080fe200078a08ff */
[--C-:B------:R-:W-:Y:S01]  /*3aa0*/  FFMA R32, R32, UR7, -R72.reuse ;  /* 0x0000000720207c23 */ /* 0x100fe20008000848 */
[-C--:B------:R-:W-:Y:S01]  /*3ab0*/  LEA R112, P4, R87, R198.reuse, 0x1 ;  /* 0x000000c657707211 */ /* 0x080fe200078808ff */
[----:B------:R-:W-:Y:S01]  /*3ac0*/  FMUL R10, R10, 1.4426950216293334961 ;  /* 0x3fb8aa3b0a0a7820 */ /* 0x000fe20000400000 */
[----:B------:R-:W-:Y:S01]  /*3ad0*/  LEA R85, R73, R83, 0x1 ;  /* 0x0000005349557211 */ /* 0x000fe200078e08ff */
[----:B------:R-:W2:Y:S01]  /*3ae0*/  MUFU.EX2 R7, R7 ;  /* 0x0000000700077308 */ /* 0x000ea20000000800 */
[----:B------:R-:W-:Y:S01]  /*3af0*/  LEA R108, P6, R91, R198, 0x1 ;  /* 0x000000c65b6c7211 */ /* 0x000fe200078c08ff */
[--C-:B------:R-:W-:Y:S01]  /*3b00*/  FFMA R11, R11, UR7, -R72.reuse ;  /* 0x000000070b0b7c23 */ /* 0x100fe20008000848 */
[-C--:B------:R-:W-:Y:S01]  /*3b10*/  LEA.HI.X.SX32 R111, R89, R90.reuse, 0x1, P5 ;  /* 0x0000005a596f7211 */ /* 0x080fe200028f0eff */
[--C-:B------:R-:W-:Y:S01]  /*3b20*/  FFMA R39, R39, UR7, -R72.reuse ;  /* 0x0000000727277c23 */ /* 0x100fe20008000848 */
[----:B------:R-:W-:Y:S01]  /*3b30*/  LEA.HI.X.SX32 R113, R87, R90, 0x1, P4 ;  /* 0x0000005a57717211 */ /* 0x000fe200020f0eff */
[--C-:B------:R-:W-:Y:S01]  /*3b40*/  FFMA R40, R40, UR7, -R72.reuse ;  /* 0x0000000728287c23 */ /* 0x100fe20008000848 */
[----:B------:R-:W-:Y:S01]  /*3b50*/  LEA R104, P5, R77, R198, 0x1 ;  /* 0x000000c64d687211 */ /* 0x000fe200078a08ff */
[----:B------:R-:W4:Y:S01]  /*3b60*/  MUFU.EX2 R8, R8 ;  /* 0x0000000800087308 */ /* 0x000f220000000800 */
[----:B------:R-:W-:Y:S01]  /*3b70*/  LEA R87, R73, R85, 0x1 ;  /* 0x0000005549577211 */ /* 0x000fe200078e08ff */
[----:B------:R-:W-:Y:S01]  /*3b80*/  FMUL R11, R11, 1.4426950216293334961 ;  /* 0x3fb8aa3b0b0b7820 */ /* 0x000fe20000400000 */
[----:B------:R-:W-:Y:S01]  /*3b90*/  LEA.HI.X.SX32 R109, R91, R90, 0x1, P6 ;  /* 0x0000005a5b6d7211 */ /* 0x000fe200030f0eff */
[--C-:B------:R-:W-:Y:S01]  /*3ba0*/  FFMA R12, R12, UR7, -R72.reuse ;  /* 0x000000070c0c7c23 */ /* 0x100fe20008000848 */
[----:B------:R-:W-:Y:S01]  /*3bb0*/  LEA R102, P6, R79, R198, 0x1 ;  /* 0x000000c64f667211 */ /* 0x000fe200078c08ff */
[--C-:B------:R-:W-:Y:S01]  /*3bc0*/  FFMA R13, R13, UR7, -R72.reuse ;  /* 0x000000070d0d7c23 */ /* 0x100fe20008000848 */
[----:B------:R-:W-:Y:S01]  /*3bd0*/  LEA.HI.X.SX32 R105, R77, R90, 0x1, P5 ;  /* 0x0000005a4d697211 */ /* 0x000fe200028f0eff */
[----:B------:R-:W0:Y:S01]  /*3be0*/  MUFU.EX2 R9, R9 ;  /* 0x0000000900097308 */ /* 0x000e220000000800 */
[----:B------:R-:W-:Y:S01]  /*3bf0*/  LEA R106, P4, R93, R198, 0x1 ;  /* 0x000000c65d6a7211 */ /* 0x000fe200078808ff */
[----:B------:R-:W-:Y:S01]  /*3c00*/  FMUL R12, R12, 1.4426950216293334961 ;  /* 0x3fb8aa3b0c0c7820 */ /* 0x000fe20000400000 */
[----:B------:R-:W-:Y:S01]  /*3c10*/  LEA R77, R73, R87, 0x1 ;  /* 0x00000057494d7211 */ /* 0x000fe200078e08ff */
[----:B------:R-:W-:Y:S01]  /*3c20*/  FMUL R13, R13, 1.4426950216293334961 ;  /* 0x3fb8aa3b0d0d7820 */ /* 0x000fe20000400000 */
[----:B------:R-:W-:Y:S01]  /*3c30*/  LEA.HI.X.SX32 R103, R79, R90, 0x1, P6 ;  /* 0x0000005a4f677211 */ /* 0x000fe200030f0eff */
[--C-:B------:R-:W-:Y:S01]  /*3c40*/  FFMA R14, R14, UR7, -R72.reuse ;  /* 0x000000070e0e7c23 */ /* 0x100fe20008000848 */
[----:B------:R-:W-:Y:S01]  /*3c50*/  LEA R98, P5, R75, R198, 0x1 ;  /* 0x000000c64b627211 */ /* 0x000fe200078a08ff */
[----:B------:R-:W0:Y:S01]  /*3c60*/  MUFU.EX2 R10, R10 ;  /* 0x0000000a000a7308 */ /* 0x000e220000000800 */
[----:B------:R-:W-:Y:S01]  /*3c70*/  LEA.HI.X.SX32 R107, R93, R90, 0x1, P4 ;  /* 0x0000005a5d6b7211 */ /* 0x000fe200020f0eff */
[----:B------:R-:W-:Y:S01]  /*3c80*/  FMUL R14, R14, 1.4426950216293334961 ;  /* 0x3fb8aa3b0e0e7820 */ /* 0x000fe20000400000 */
[----:B------:R-:W-:Y:S01]  /*3c90*/  LEA R79, R73, R77, 0x1 ;  /* 0x0000004d494f7211 */ /* 0x000fe200078e08ff */
[--C-:B------:R-:W-:Y:S01]  /*3ca0*/  FFMA R15, R15, UR7, -R72.reuse ;  /* 0x000000070f0f7c23 */ /* 0x100fe20008000848 */
[-C--:B------:R-:W-:Y:S01]  /*3cb0*/  LEA R100, P4, R81, R198.reuse, 0x1 ;  /* 0x000000c651647211 */ /* 0x080fe200078808ff */
[--C-:B------:R-:W-:Y:S01]  /*3cc0*/  FFMA R16, R16, UR7, -R72.reuse ;  /* 0x0000000710107c23 */ /* 0x100fe20008000848 */
[----:B------:R-:W-:Y:S01]  /*3cd0*/  LEA R96, P6, R83, R198, 0x1 ;  /* 0x000000c653607211 */ /* 0x000fe200078c08ff */
[----:B------:R-:W0:Y:S01]  /*3ce0*/  MUFU.EX2 R11, R11 ;  /* 0x0000000b000b7308 */ /* 0x000e220000000800 */
[-C--:B------:R-:W-:Y:S01]  /*3cf0*/  LEA.HI.X.SX32 R99, R75, R90.reuse, 0x1, P5 ;  /* 0x0000005a4b637211 */ /* 0x080fe200028f0eff */
[----:B------:R-:W-:Y:S01]  /*3d00*/  FMUL R15, R15, 1.4426950216293334961 ;  /* 0x3fb8aa3b0f0f7820 */ /* 0x000fe20000400000 */
[----:B------:R-:W-:Y:S01]  /*3d10*/  LEA R75, R73, R79, 0x1 ;  /* 0x0000004f494b7211 */ /* 0x000fe200078e08ff */
[----:B------:R-:W-:Y:S01]  /*3d20*/  FMUL R16, R16, 1.4426950216293334961 ;  /* 0x3fb8aa3b10107820 */ /* 0x000fe20000400000 */
[-C--:B------:R-:W-:Y:S01]  /*3d30*/  LEA.HI.X.SX32 R101, R81, R90.reuse, 0x1, P4 ;  /* 0x0000005a51657211 */ /* 0x080fe200020f0eff */
[--C-:B------:R-:W-:Y:S01]  /*3d40*/  FFMA R17, R17, UR7, -R72.reuse ;  /* 0x0000000711117c23 */ /* 0x100fe20008000848 */
[----:B------:R-:W-:Y:S01]  /*3d50*/  LEA.HI.X.SX32 R97, R83, R90, 0x1, P6 ;  /* 0x0000005a53617211 */ /* 0x000fe200030f0eff */
[----:B------:R-:W0:Y:S01]  /*3d60*/  MUFU.EX2 R12, R12 ;  /* 0x0000000c000c7308 */ /* 0x000e220000000800 */
[-C--:B------:R-:W-:Y:S01]  /*3d70*/  LEA R94, P4, R85, R198.reuse, 0x1 ;  /* 0x000000c6555e7211 */ /* 0x080fe200078808ff */
[----:B------:R-:W-:Y:S01]  /*3d80*/  FMUL R17, R17, 1.4426950216293334961 ;  /* 0x3fb8aa3b11117820 */ /* 0x000fe20000400000 */
[-C--:B------:R-:W-:Y:S01]  /*3d90*/  LEA R88, P6, R77, R198.reuse, 0x1 ;  /* 0x000000c64d587211 */ /* 0x080fe200078c08ff */
[--C-:B------:R-:W-:Y:S01]  /*3da0*/  FFMA R18, R18, UR7, -R72.reuse ;  /* 0x0000000712127c23 */ /* 0x100fe20008000848 */
[----:B------:R-:W-:Y:S01]  /*3db0*/  LEA R81, R73, R75, 0x1 ;  /* 0x0000004b49517211 */ /* 0x000fe200078e08ff */
[--C-:B------:R-:W-:Y:S01]  /*3dc0*/  FFMA R41, R41, UR7, -R72.reuse ;  /* 0x0000000729297c23 */ /* 0x100fe20008000848 */
[----:B------:R-:W-:Y:S01]  /*3dd0*/  LEA R92, P5, R87, R198, 0x1 ;  /* 0x000000c6575c7211 */ /* 0x000fe200078a08ff */
[----:B------:R-:W0:Y:S01]  /*3de0*/  MUFU.EX2 R13, R13 ;  /* 0x0000000d000d7308 */ /* 0x000e220000000800 */
[-C--:B------:R-:W-:Y:S01]  /*3df0*/  LEA.HI.X.SX32 R95, R85, R90.reuse, 0x1, P4 ;  /* 0x0000005a555f7211 */ /* 0x080fe200020f0eff */
[----:B------:R-:W-:Y:S01]  /*3e00*/  FMUL R18, R18, 1.4426950216293334961 ;  /* 0x3fb8aa3b12127820 */ /* 0x000fe20000400000 */
[----:B------:R-:W-:Y:S01]  /*3e10*/  LEA.HI.X.SX32 R89, R77, R90, 0x1, P6 ;  /* 0x0000005a4d597211 */ /* 0x000fe200030f0eff */
[--C-:B------:R-:W-:Y:S01]  /*3e20*/  FFMA R19, R19, UR7, -R72.reuse ;  /* 0x0000000713137c23 */ /* 0x100fe20008000848 */
[----:B------:R-:W-:Y:S01]  /*3e30*/  LEA R86, P4, R79, R198, 0x1 ;  /* 0x000000c64f567211 */ /* 0x000fe200078808ff */
[--C-:B------:R-:W-:Y:S01]  /*3e40*/  FFMA R44, R44, UR7, -R72.reuse ;  /* 0x000000072c2c7c23 */ /* 0x100fe20008000848 */
[----:B------:R-:W-:Y:S01]  /*3e50*/  LEA R77, R73, R81, 0x1 ;  /* 0x00000051494d7211 */ /* 0x000fe200078e08ff */
[----:B------:R-:W0:Y:S01]  /*3e60*/  MUFU.EX2 R14, R14 ;  /* 0x0000000e000e7308 */ /* 0x000e220000000800 */
[----:B------:R-:W-:Y:S01]  /*3e70*/  LEA.HI.X.SX32 R93, R87, R90, 0x1, P5 ;  /* 0x0000005a575d7211 */ /* 0x000fe200028f0eff */
[--C-:B------:R-:W-:Y:S01]  /*3e80*/  FFMA R20, R20, UR7, -R72.reuse ;  /* 0x0000000714147c23 */ /* 0x100fe20008000848 */
[----:B------:R-:W-:Y:S01]  /*3e90*/  LEA R84, P5, R75, R198, 0x1 ;  /* 0x000000c64b547211 */ /* 0x000fe200078a08ff */
[--C-:B------:R-:W-:Y:S01]  /*3ea0*/  FFMA R21, R21, UR7, -R72.reuse ;  /* 0x0000000715157c23 */ /* 0x100fe20008000848 */
[-C--:B------:R-:W-:Y:S01]  /*3eb0*/  LEA.HI.X.SX32 R87, R79, R90.reuse, 0x1, P4 ;  /* 0x0000005a4f577211 */ /* 0x080fe200020f0eff */
[--C-:B------:R-:W-:Y:S01]  /*3ec0*/  FFMA R22, R22, UR7, -R72.reuse ;  /* 0x0000000716167c23 */ /* 0x100fe20008000848 */
[----:B------:R-:W-:Y:S01]  /*3ed0*/  LEA R79, R73, R77, 0x1 ;  /* 0x0000004d494f7211 */ /* 0x000fe200078e08ff */
[----:B------:R-:W0:Y:S01]  /*3ee0*/  MUFU.EX2 R15, R15 ;  /* 0x0000000f000f7308 */ /* 0x000e220000000800 */
[----:B------:R-:W-:Y:S01]  /*3ef0*/  LEA.HI.X.SX32 R85, R75, R90, 0x1, P5 ;  /* 0x0000005a4b557211 */ /* 0x000fe200028f0eff */
[----:B------:R-:W-:Y:S01]  /*3f00*/  FMUL R41, R41, 1.4426950216293334961 ;  /* 0x3fb8aa3b29297820 */ /* 0x000fe20000400000 */
[----:B------:R-:W-:Y:S01]  /*3f10*/  LEA R75, R73, R79, 0x1 ;  /* 0x0000004f494b7211 */ /* 0x000fe200078e08ff */
[----:B------:R-:W-:Y:S01]  /*3f20*/  FMUL R19, R19, 1.4426950216293334961 ;  /* 0x3fb8aa3b13137820 */ /* 0x000fe20000400000 */
[-C--:B------:R-:W-:Y:S01]  /*3f30*/  LEA R82, P6, R81, R198.reuse, 0x1 ;  /* 0x000000c651527211 */ /* 0x080fe200078c08ff */
[----:B------:R-:W-:Y:S01]  /*3f40*/  FMUL R20, R20, 1.4426950216293334961 ;  /* 0x3fb8aa3b14147820 */ /* 0x000fe20000400000 */
[-C--:B------:R-:W-:Y:S01]  /*3f50*/  LEA R80, P4, R77, R198.reuse, 0x1 ;  /* 0x000000c64d507211 */ /* 0x080fe200078808ff */
[----:B------:R-:W0:Y:S01]  /*3f60*/  MUFU.EX2 R16, R16 ;  /* 0x0000001000107308 */ /* 0x000e220000000800 */
[----:B------:R-:W-:Y:S01]  /*3f70*/  LEA R78, P5, R79, R198, 0x1 ;  /* 0x000000c64f4e7211 */ /* 0x000fe200078a08ff */
[----:B------:R-:W-:Y:S01]  /*3f80*/  FMUL R21, R21, 1.4426950216293334961 ;  /* 0x3fb8aa3b15157820 */ /* 0x000fe20000400000 */
[----:B------:R-:W-:Y:S01]  /*3f90*/  LEA R91, R73, R75, 0x1 ;  /* 0x0000004b495b7211 */ /* 0x000fe200078e08ff */
[----:B------:R-:W-:Y:S01]  /*3fa0*/  FMUL R22, R22, 1.4426950216293334961 ;  /* 0x3fb8aa3b16167820 */ /* 0x000fe20000400000 */
[-C--:B------:R-:W-:Y:S01]  /*3fb0*/  LEA.HI.X.SX32 R83, R81, R90.reuse, 0x1, P6 ;  /* 0x0000005a51537211 */ /* 0x080fe200030f0eff */
[--C-:B------:R-:W-:Y:S01]  /*3fc0*/  FFMA R23, R23, UR7, -R72.reuse ;  /* 0x0000000717177c23 */ /* 0x100fe20008000848 */
[-C--:B------:R-:W-:Y:S01]  /*3fd0*/  LEA.HI.X.SX32 R81, R77, R90.reuse, 0x1, P4 ;  /* 0x0000005a4d517211 */ /* 0x080fe200020f0eff */
[----:B------:R-:W0:Y:S01]  /*3fe0*/  MUFU.EX2 R17, R17 ;  /* 0x0000001100117308 */ /* 0x000e220000000800 */
[----:B------:R-:W-:Y:S01]  /*3ff0*/  LEA.HI.X.SX32 R79, R79, R90, 0x1, P5 ;  /* 0x0000005a4f4f7211 */ /* 0x000fe200028f0eff */
[--C-:B------:R-:W-:Y:S01]  /*4000*/  FFMA R45, R45, UR7, -R72.reuse ;  /* 0x000000072d2d7c23 */ /* 0x100fe20008000848 */
[-C--:B------:R-:W-:Y:S01]  /*4010*/  LEA R76, P4, R75, R198.reuse, 0x1 ;  /* 0x000000c64b4c7211 */ /* 0x080fe200078808ff */
[--C-:B------:R-:W-:Y:S01]  /*4020*/  FFMA R27, R27, UR7, -R72.reuse ;  /* 0x000000071b1b7c23 */ /* 0x100fe20008000848 */
[----:B------:R-:W-:Y:S01]  /*4030*/  LEA R74, P5, R91, R198, 0x1 ;  /* 0x000000c65b4a7211 */ /* 0x000fe200078a08ff */
[--C-:B------:R-:W-:Y:S01]  /*4040*/  FFMA R48, R48, UR7, -R72.reuse ;  /* 0x0000000730307c23 */ /* 0x100fe20008000848 */
[----:B------:R-:W-:Y:S01]  /*4050*/  LEA R191, R73, R91, 0x1 ;  /* 0x0000005b49bf7211 */ /* 0x000fe200078e08ff */
[----:B------:R-:W0:Y:S01]  /*4060*/  MUFU.EX2 R18, R18 ;  /* 0x0000001200127308 */ /* 0x000e220000000800 */
[-C--:B------:R-:W-:Y:S01]  /*4070*/  LEA.HI.X.SX32 R77, R75, R90.reuse, 0x1, P4 ;  /* 0x0000005a4b4d7211 */ /* 0x080fe200020f0eff */
[--C-:B------:R-:W-:Y:S01]  /*4080*/  FFMA R28, R28, UR7, -R72.reuse ;  /* 0x000000071c1c7c23 */ /* 0x100fe20008000848 */
[----:B------:R-:W-:Y:S01]  /*4090*/  LEA.HI.X.SX32 R75, R91, R90, 0x1, P5 ;  /* 0x0000005a5b4b7211 */ /* 0x000fe200028f0eff */
[--C-:B------:R-:W-:Y:S01]  /*40a0*/  FFMA R29, R29, UR7, -R72.reuse ;  /* 0x000000071d1d7c23 */ /* 0x100fe20008000848 */
[----:B------:R-:W-:Y:S01]  /*40b0*/  LEA R91, R73, R191, 0x1 ;  /* 0x000000bf495b7211 */ /* 0x000fe200078e08ff */
[--C-:B------:R-:W-:Y:S01]  /*40c0*/  FFMA R30, R30, UR7, -R72.reuse ;  /* 0x000000071e1e7c23 */ /* 0x100fe20008000848 */
[----:B------:R-:W-:Y:S01]  /*40d0*/  LEA R196, P4, R191, R198, 0x1 ;  /* 0x000000c6bfc47211 */ /* 0x000fe200078808ff */
[----:B------:R-:W0:Y:S01]  /*40e0*/  MUFU.EX2 R19, R19 ;  /* 0x0000001300137308 */ /* 0x000e220000000800 */
[----:B------:R-:W-:Y:S01]  /*40f0*/  LEA R199, R73, R91, 0x1 ;  /* 0x0000005b49c77211 */ /* 0x000fe200078e08ff */
[----:B------:R-:W-:Y:S01]  /*4100*/  FMUL R23, R23, 1.4426950216293334961 ;  /* 0x3fb8aa3b17177820 */ /* 0x000fe20000400000 */
[----:B------:R-:W-:Y:S01]  /*4110*/  LEA.HI.X.SX32 R197, R191, R90, 0x1, P4 ;  /* 0x0000005abfc57211 */ /* 0x000fe200020f0eff */
[--C-:B------:R-:W-:Y:S01]  /*4120*/  FFMA R31, R31, UR7, -R72.reuse ;  /* 0x000000071f1f7c23 */ /* 0x100fe20008000848 */
[-C--:B------:R-:W-:Y:S01]  /*4130*/  LEA R194, P4, R91, R198.reuse, 0x1 ;  /* 0x000000c65bc27211 */ /* 0x080fe200078808ff */
[--C-:B------:R-:W-:Y:S01]  /*4140*/  FFMA R49, R49, UR7, -R72.reuse ;  /* 0x0000000731317c23 */ /* 0x100fe20008000848 */
[----:B------:R-:W-:Y:S01]  /*4150*/  LEA R201, R73, R199, 0x1 ;  /* 0x000000c749c97211 */ /* 0x000fe200078e08ff */
[----:B------:R-:W0:Y:S01]  /*4160*/  MUFU.EX2 R20, R20 ;  /* 0x0000001400147308 */ /* 0x000e220000000800 */
[----:B------:R-:W-:Y:S01]  /*4170*/  LEA R190, P5, R199, R198, 0x1 ;  /* 0x000000c6c7be7211 */ /* 0x000fe200078a08ff */
[--C-:B------:R-:W-:Y:S01]  /*4180*/  FFMA R35, R35, UR7, -R72.reuse ;  /* 0x0000000723237c23 */ /* 0x100fe20008000848 */
[-C--:B------:R-:W-:Y:S01]  /*4190*/  LEA.HI.X.SX32 R195, R91, R90.reuse, 0x1, P4 ;  /* 0x0000005a5bc37211 */ /* 0x080fe200020f0eff */
[--C-:B------:R-:W-:Y:S01]  /*41a0*/  FFMA R52, R52, UR7, -R72.reuse ;  /* 0x0000000734347c23 */ /* 0x100fe20008000848 */
[----:B------:R-:W-:Y:S01]  /*41b0*/  LEA R91, R73, R201, 0x1 ;  /* 0x000000c9495b7211 */ /* 0x000fe200078e08ff */
[--C-:B------:R-:W-:Y:S01]  /*41c0*/  FFMA R36, R36, UR7, -R72.reuse ;  /* 0x0000000724247c23 */ /* 0x100fe20008000848 */
[----:B------:R-:W-:Y:S01]  /*41d0*/  LEA.HI.X.SX32 R191, R199, R90, 0x1, P5 ;  /* 0x0000005ac7bf7211 */ /* 0x000fe200028f0eff */
[----:B------:R-:W0:Y:S01]  /*41e0*/  MUFU.EX2 R21, R21 ;  /* 0x0000001500157308 */ /* 0x000e220000000800 */
[----:B------:R-:W-:Y:S01]  /*41f0*/  LEA R199, R73, R91, 0x1 ;  /* 0x0000005b49c77211 */ /* 0x000fe200078e08ff */
[--C-:B------:R-:W-:Y:S01]  /*4200*/  FFMA R37, R37, UR7, -R72.reuse ;  /* 0x0000000725257c23 */ /* 0x100fe20008000848 */
[----:B------:R-:W-:Y:S01]  /*4210*/  LEA R210, P4, R201, R198, 0x1 ;  /* 0x000000c6c9d27211 */ /* 0x000fe200078808ff */
[--C-:B------:R-:W-:Y:S01]  /*4220*/  FFMA R38, R38, UR7, -R72.reuse ;  /* 0x0000000726267c23 */ /* 0x100fe20008000848 */
[----:B------:R-:W-:Y:S01]  /*4230*/  LEA R73, R73, R199, 0x1 ;  /* 0x000000c749497211 */ /* 0x000fe200078e08ff */
[--C-:B------:R-:W-:Y:S01]  /*4240*/  FFMA R53, R53, UR7, -R72.reuse ;  /* 0x0000000735357c23 */ /* 0x100fe20008000848 */
[----:B------:R-:W-:Y:S01]  /*4250*/  LEA.HI.X.SX32 R211, R201, R90, 0x1, P4 ;  /* 0x0000005ac9d37211 */ /* 0x000fe200020f0eff */
[----:B------:R-:W0:Y:S01]  /*4260*/  MUFU.EX2 R22, R22 ;  /* 0x0000001600167308 */ /* 0x000e220000000800 */
[-C--:B------:R-:W-:Y:S01]  /*4270*/  LEA R208, P4, R91, R198.reuse, 0x1 ;  /* 0x000000c65bd07211 */ /* 0x080fe200078808ff */
[----:B------:R-:W-:Y:S01]  /*4280*/  FMUL R45, R45, 1.4426950216293334961 ;  /* 0x3fb8aa3b2d2d7820 */ /* 0x000fe20000400000 */
[-C--:B------:R-:W-:Y:S01]  /*4290*/  LEA R202, P5, R199, R198.reuse, 0x1 ;  /* 0x000000c6c7ca7211 */ /* 0x080fe200078a08ff */
[----:B------:R-:W-:Y:S01]  /*42a0*/  FMUL R27, R27, 1.4426950216293334961 ;  /* 0x3fb8aa3b1b1b7820 */ /* 0x000fe20000400000 */
[----:B------:R-:W-:Y:S01]  /*42b0*/  LEA R198, P6, R73, R198, 0x1 ;  /* 0x000000c649c67211 */ /* 0x000fe200078c08ff */
[----:B------:R-:W-:Y:S01]  /*42c0*/  FMUL R28, R28, 1.4426950216293334961 ;  /* 0x3fb8aa3b1c1c7820 */ /* 0x000fe20000400000 */
[-C--:B------:R-:W-:Y:S01]  /*42d0*/  LEA.HI.X.SX32 R203, R199, R90.reuse, 0x1, P5 ;  /* 0x0000005ac7cb7211 */ /* 0x080fe200028f0eff */
[----:B------:R-:W1:Y:S01]  /*42e0*/  MUFU.EX2 R23, R23 ;  /* 0x0000001700177308 */ /* 0x000e620000000800 */
[-C--:B------:R-:W-:Y:S01]  /*42f0*/  LEA.HI.X.SX32 R199, R73, R90.reuse, 0x1, P6 ;  /* 0x0000005a49c77211 */ /* 0x080fe200030f0eff */
[----:B------:R-:W-:Y:S01]  /*4300*/  FMUL R73, R24, 1.4426950216293334961 ;  /* 0x3fb8aa3b18497820 */ /* 0x000fe20000400000 */
[--C-:B------:R-:W-:Y:S01]  /*4310*/  FFMA R24, R25, UR7, -R72.reuse ;  /* 0x0000000719187c23 */ /* 0x100fe20008000848 */
[----:B------:R-:W-:Y:S01]  /*4320*/  LEA.HI.X.SX32 R209, R91, R90, 0x1, P4 ;  /* 0x0000005a5bd17211 */ /* 0x000fe200020f0eff */
[----:B------:R-:W-:Y:S01]  /*4330*/  FMUL R29, R29, 1.4426950216293334961 ;  /* 0x3fb8aa3b1d1d7820 */ /* 0x000fe20000400000 */
[----:B------:R-:W-:Y:S01]  /*4340*/  FMUL R30, R30, 1.4426950216293334961 ;  /* 0x3fb8aa3b1e1e7820 */ /* 0x000fe20000400000 */
[----:B------:R-:W-:Y:S01]  /*4350*/  FMUL R31, R31, 1.4426950216293334961 ;  /* 0x3fb8aa3b1f1f7820 */ /* 0x000fe20000400000 */
[----:B------:R1:W2:Y:S01]  /*4360*/  MUFU.EX2 R25, R73 ;  /* 0x0000004900197308 */ /* 0x0002a20000000800 */
[----:B0-----:R-:W-:Y:S01]  /*4370*/  FADD R91, R4, R5 ;  /* 0x00000005045b7221 */ /* 0x001fe20000000000 */
[----:B------:R-:W-:Y:S01]  /*4380*/  FMUL R90, R24, 1.4426950216293334961 ;  /* 0x3fb8aa3b185a7820 */ /* 0x000fe20000400000 */
[----:B------:R-:W-:Y:S01]  /*4390*/  FMUL R49, R49, 1.4426950216293334961 ;  /* 0x3fb8aa3b31317820 */ /* 0x000fe20000400000 */
[----:B------:R-:W-:Y:S01]  /*43a0*/  FMUL R35, R35, 1.4426950216293334961 ;  /* 0x3fb8aa3b23237820 */ /* 0x000fe20000400000 */
[----:B------:R-:W-:Y:S01]  /*43b0*/  FMUL R36, R36, 1.4426950216293334961 ;  /* 0x3fb8aa3b24247820 */ /* 0x000fe20000400000 */
[----:B------:R-:W-:Y:S01]  /*43c0*/  FMUL R37, R37, 1.4426950216293334961 ;  /* 0x3fb8aa3b25257820 */ /* 0x000fe20000400000 */
[----:B------:R-:W-:Y:S01]  /*43d0*/  FMUL R38, R38, 1.4426950216293334961 ;  /* 0x3fb8aa3b26267820 */ /* 0x000fe20000400000 */
[----:B------:R-:W-:Y:S01]  /*43e0*/  MUFU.EX2 R27, R27 ;  /* 0x0000001b001b7308 */ /* 0x000fe20000000800 */
[----:B-1----:R-:W-:Y:S01]  /*43f0*/  FMUL R73, R32, 1.4426950216293334961 ;  /* 0x3fb8aa3b20497820 */ /* 0x002fe20000400000 */
[--C-:B------:R-:W-:Y:S01]  /*4400*/  FFMA R32, R33, UR7, -R72.reuse ;  /* 0x0000000721207c23 */ /* 0x100fe20008000848 */
[--C-:B------:R-:W-:Y:S01]  /*4410*/  FFMA R24, R26, UR7, -R72.reuse ;  /* 0x000000071a187c23 */ /* 0x100fe20008000848 */
[--C-:B------:R-:W-:Y:S01]  /*4420*/  FFMA R43, R43, UR7, -R72.reuse ;  /* 0x000000072b2b7c23 */ /* 0x100fe20008000848 */
[----:B------:R-:W-:Y:S01]  /*4430*/  FMUL R53, R53, 1.4426950216293334961 ;  /* 0x3fb8aa3b35357820 */ /* 0x000fe20000400000 */
[--C-:B------:R-:W-:Y:S01]  /*4440*/  FFMA R56, R56, UR7, -R72.reuse ;  /* 0x0000000738387c23 */ /* 0x100fe20008000848 */
[--C-:B------:R-:W-:Y:S01]  /*4450*/  FFMA R47, R47, UR7, -R72.reuse ;  /* 0x000000072f2f7c23 */ /* 0x100fe20008000848 */
[----:B------:R0:W-:Y:S01]  /*4460*/  MUFU.EX2 R33, R73 ;  /* 0x0000004900217308 */ /* 0x0001e20000000800 */
[--C-:B------:R-:W-:Y:S01]  /*4470*/  FFMA R51, R51, UR7, -R72.reuse ;  /* 0x0000000733337c23 */ /* 0x100fe20008000848 */
[--C-:B------:R-:W-:Y:S01]  /*4480*/  FFMA R55, R55, UR7, -R72.reuse ;  /* 0x0000000737377c23 */ /* 0x100fe20008000848 */
[--C-:B------:R-:W-:Y:S01]  /*4490*/  FFMA R57, R57, UR7, -R72.reuse ;  /* 0x0000000739397c23 */ /* 0x100fe20008000848 */
[--C-:B------:R-:W-:Y:S01]  /*44a0*/  FFMA R59, R59, UR7, -R72.reuse ;  /* 0x000000073b3b7c23 */ /* 0x100fe20008000848 */
[--C-:B------:R-:W-:Y:S01]  /*44b0*/  FFMA R60, R60, UR7, -R72.reuse ;  /* 0x000000073c3c7c23 */ /* 0x100fe20008000848 */
[--C-:B------:R-:W-:Y:S01]  /*44c0*/  FFMA R61, R61, UR7, -R72.reuse ;  /* 0x000000073d3d7c23 */ /* 0x100fe20008000848 */
[--C-:B------:R-:W-:Y:S01]  /*44d0*/  FFMA R62, R62, UR7, -R72.reuse ;  /* 0x000000073e3e7c23 */ /* 0x100fe20008000848 */
[----:B------:R-:W-:Y:S01]  /*44e0*/  MUFU.EX2 R28, R28 ;  /* 0x0000001c001c7308 */ /* 0x000fe20000000800 */
[----:B0-----:R-:W-:Y:S01]  /*44f0*/  FMUL R73, R39, 1.4426950216293334961 ;  /* 0x3fb8aa3b27497820 */ /* 0x001fe20000400000 */
[----:B------:R-:W-:Y:S01]  /*4500*/  FMUL R39, R40, 1.4426950216293334961 ;  /* 0x3fb8aa3b28277820 */ /* 0x000fe20000400000 */
[----:B------:R-:W-:Y:S01]  /*4510*/  FADD R40, R6, R91 ;  /* 0x0000005b06287221 */ /* 0x000fe20000000000 */
[--C-:B------:R-:W-:Y:S01]  /*4520*/  FFMA R63, R63, UR7, -R72.reuse ;  /* 0x000000073f3f7c23 */ /* 0x100fe20008000848 */
[--C-:B------:R-:W-:Y:S01]  /*4530*/  FFMA R64, R64, UR7, -R72.reuse ;  /* 0x0000000740407c23 */ /* 0x100fe20008000848 */
[--C-:B------:R-:W-:Y:S01]  /*4540*/  FFMA R65, R65, UR7, -R72.reuse ;  /* 0x0000000741417c23 */ /* 0x100fe20008000848 */
[----:B------:R-:W-:Y:S01]  /*4550*/  FFMA R66, R66, UR7, -R72 ;  /* 0x0000000742427c23 */ /* 0x000fe20008000848 */
[----:B------:R0:W1:Y:S01]  /*4560*/  MUFU.EX2 R26, R90 ;  /* 0x0000005a001a7308 */ /* 0x0000620000000800 */
[----:B--2---:R-:W-:Y:S01]  /*4570*/  FADD R91, R7, R40 ;  /* 0x00000028075b7221 */ /* 0x004fe20000000000 */
[--C-:B------:R-:W-:Y:S01]  /*4580*/  FFMA R67, R67, UR7, -R72.reuse ;  /* 0x0000000743437c23 */ /* 0x100fe20008000848 */
[----:B------:R-:W-:Y:S01]  /*4590*/  PRMT R201, RZ, 0x7610, R201 ;  /* 0x00007610ffc97816 */ /* 0x000fe200000000c9 */
[----:B------:R2:W5:Y:S04]  /*45a0*/  @P2 LDG.E.U16 R204, desc[UR32][R124.64] ;  /* 0x000000207ccc2981 */ /* 0x000568000c1e1500 */
[----:B------:R2:W5:Y:S01]  /*45b0*/  @P2 LDG.E.U16 R200, desc[UR32][R116.64] ;  /* 0x0000002074c82981 */ /* 0x000562000c1e1500 */
[----:B0-----:R-:W-:Y:S01]  /*45c0*/  FMUL R90, R32, 1.4426950216293334961 ;  /* 0x3fb8aa3b205a7820 */ /* 0x001fe20000400000 */
[--C-:B------:R-:W-:Y:S01]  /*45d0*/  FFMA R32, R34, UR7, -R72.reuse ;  /* 0x0000000722207c23 */ /* 0x100fe20008000848 */
[----:B------:R-:W-:Y:S01]  /*45e0*/  FFMA R40, R42, UR7, -R72 ;  /* 0x000000072a287c23 */ /* 0x000fe20008000848 */
[----:B------:R-:W-:Y:S01]  /*45f0*/  FMUL R24, R24, 1.4426950216293334961 ;  /* 0x3fb8aa3b18187820 */ /* 0x000fe20000400000 */
[----:B------:R4:W-:Y:S01]  /*4600*/  MUFU.EX2 R34, R90 ;  /* 0x0000005a00227308 */ /* 0x0009e20000000800 */
[----:B------:R2:W5:Y:S04]  /*4610*/  @P2 LDG.E.U16 R218, desc[UR32][R108.64] ;  /* 0x000000206cda2981 */ /* 0x000568000c1e1500 */
[----:B------:R2:W5:Y:S01]  /*4620*/  @P2 LDG.E.U16 R216, desc[UR32][R100.64] ;  /* 0x0000002064d82981 */ /* 0x000562000c1e1500 */
[----:B----4-:R-:W-:-:S02]  /*4630*/  FADD R90, R8, R91 ;  /* 0x0000005b085a7221 */ /* 0x010fc40000000000 */
[----:B------:R-:W-:Y:S01]  /*4640*/  MUFU.EX2 R29, R29 ;  /* 0x0000001d001d7308 */ /* 0x000fe20000000800 */
[----:B------:R2:W5:Y:S01]  /*4650*/  @P2 LDG.E.U16 R214, desc[UR32][R92.64] ;  /* 0x000000205cd62981 */ /* 0x000562000c1e1500 */
[----:B------:R-:W-:-:S03]  /*4660*/  FADD R91, R9, R90 ;  /* 0x0000005a095b7221 */ /* 0x000fc60000000000 */
[----:B------:R2:W5:Y:S01]  /*4670*/  @P2 LDG.E.U16 R212, desc[UR32][R82.64] ;  /* 0x0000002052d42981 */ /* 0x000562000c1e1500 */
[----:B------:R-:W-:Y:S02]  /*4680*/  FADD R90, R10, R91 ;  /* 0x0000005b0a5a7221 */ /* 0x000fe40000000000 */
[----:B------:R-:W-:Y:S01]  /*4690*/  MUFU.EX2 R30, R30 ;  /* 0x0000001e001e7308 */ /* 0x000fe20000000800 */
[----:B------:R2:W5:Y:S01]  /*46a0*/  @P2 LDG.E.U16 R206, desc[UR32][R74.64] ;  /* 0x000000204ace2981 */ /* 0x000562000c1e1500 */
[----:B------:R-:W-:-:S03]  /*46b0*/  FADD R91, R11, R90 ;  /* 0x0000005a0b5b7221 */ /* 0x000fc60000000000 */
[----:B------:R2:W5:Y:S01]  /*46c0*/  @P2 LDG.E.U16 R228, desc[UR32][R210.64] ;  /* 0x00000020d2e42981 */ /* 0x000562000c1e1500 */
[----:B------:R-:W-:Y:S02]  /*46d0*/  FADD R90, R12, R91 ;  /* 0x0000005b0c5a7221 */ /* 0x000fe40000000000 */
[----:B------:R0:W-:Y:S01]  /*46e0*/  MUFU.EX2 R42, R41 ;  /* 0x00000029002a7308 */ /* 0x0001e20000000800 */
[----:B------:R2:W5:Y:S01]  /*46f0*/  @P2 LDG.E.U16 R226, desc[UR32][R122.64] ;  /* 0x000000207ae22981 */ /* 0x000562000c1e1500 */
[----:B------:R-:W-:-:S03]  /*4700*/  FADD R91, R13, R90 ;  /* 0x0000005a0d5b7221 */ /* 0x000fc60000000000 */
[----:B------:R2:W5:Y:S01]  /*4710*/  @P2 LDG.E.U16 R224, desc[UR32][R114.64] ;  /* 0x0000002072e02981 */ /* 0x000562000c1e1500 */
[----:B0-----:R-:W-:Y:S01]  /*4720*/  FMUL R41, R44, 1.4426950216293334961 ;  /* 0x3fb8aa3b2c297820 */ /* 0x001fe20000400000 */
[----:B------:R-:W-:Y:S01]  /*4730*/  FADD R44, R14, R91 ;  /* 0x0000005b0e2c7221 */ /* 0x000fe20000000000 */
[----:B------:R-:W-:Y:S01]  /*4740*/  MUFU.EX2 R31, R31 ;  /* 0x0000001f001f7308 */ /* 0x000fe20000000800 */
[----:B------:R2:W5:Y:S02]  /*4750*/  @P2 LDG.E.U16 R222, desc[UR32][R106.64] ;  /* 0x000000206ade2981 */ /* 0x000564000c1e1500 */
[----:B------:R-:W-:Y:S02]  /*4760*/  FADD R91, R15, R44 ;  /* 0x0000002c0f5b7221 */ /* 0x000fe40000000000 */
[----:B------:R2:W5:Y:S02]  /*4770*/  @P2 LDG.E.U16 R220, desc[UR32][R98.64] ;  /* 0x0000002062dc2981 */ /* 0x000564000c1e1500 */
[----:B------:R-:W-:Y:S01]  /*4780*/  FADD R90, R16, R91 ;  /* 0x0000005b105a7221 */ /* 0x000fe20000000000 */
[----:B------:R-:W-:Y:S01]  /*4790*/  MUFU.EX2 R35, R35 ;  /* 0x0000002300237308 */ /* 0x000fe20000000800 */
[----:B------:R2:W5:Y:S02]  /*47a0*/  @P2 LDG.E.U16 R236, desc[UR32][R88.64] ;  /* 0x0000002058ec2981 */ /* 0x000564000c1e1500 */
[----:B------:R-:W-:-:S02]  /*47b0*/  FADD R91, R17, R90 ;  /* 0x0000005a115b7221 */ /* 0x000fc40000000000 */
[----:B------:R2:W5:Y:S02]  /*47c0*/  @P2 LDG.E.U16 R234, desc[UR32][R80.64] ;  /* 0x0000002050ea2981 */ /* 0x000564000c1e1500 */
[----:B------:R-:W-:Y:S01]  /*47d0*/  FADD R90, R18, R91 ;  /* 0x0000005b125a7221 */ /* 0x000fe20000000000 */
[----:B------:R-:W-:Y:S01]  /*47e0*/  MUFU.EX2 R36, R36 ;  /* 0x0000002400247308 */ /* 0x000fe20000000800 */
[----:B------:R2:W5:Y:S02]  /*47f0*/  @P2 LDG.E.U16 R232, desc[UR32][R196.64] ;  /* 0x00000020c4e82981 */ /* 0x000564000c1e1500 */
[----:B------:R-:W-:Y:S02]  /*4800*/  FADD R91, R19, R90 ;  /* 0x0000005a135b7221 */ /* 0x000fe40000000000 */
[----:B------:R2:W5:Y:S02]  /*4810*/  @P2 LDG.E.U16 R230, desc[UR32][R208.64] ;  /* 0x00000020d0e62981 */ /* 0x000564000c1e1500 */
[----:B------:R-:W-:Y:S01]  /*4820*/  FADD R90, R20, R91 ;  /* 0x0000005b145a7221 */ /* 0x000fe20000000000 */
[----:B------:R-:W-:Y:S01]  /*4830*/  FFMA R44, R46, UR7, -R72 ;  /* 0x000000072e2c7c23 */ /* 0x000fe20008000848 */
[----:B------:R-:W-:Y:S01]  /*4840*/  MUFU.EX2 R37, R37 ;  /* 0x0000002500257308 */ /* 0x000fe20000000800 */
[----:B------:R2:W5:Y:S01]  /*4850*/  @P2 LDG.E.U16 R217, desc[UR32][R112.64] ;  /* 0x0000002070d92981 */ /* 0x000562000c1e1500 */
[----:B------:R-:W-:-:S03]  /*4860*/  FADD R91, R21, R90 ;  /* 0x0000005a155b7221 */ /* 0x000fc60000000000 */
[----:B------:R2:W5:Y:S03]  /*4870*/  @P2 LDG.E.U16 R215, desc[UR32][R104.64] ;  /* 0x0000002068d72981 */ /* 0x000566000c1e1500 */
[----:B------:R0:W-:Y:S01]  /*4880*/  MUFU.EX2 R46, R45 ;  /* 0x0000002d002e7308 */ /* 0x0001e20000000800 */
[----:B------:R2:W5:Y:S04]  /*4890*/  @P2 LDG.E.U16 R213, desc[UR32][R96.64] ;  /* 0x0000002060d52981 */ /* 0x000568000c1e1500 */
[----:B------:R2:W5:Y:S03]  /*48a0*/  @P2 LDG.E.U16 R207, desc[UR32][R86.64] ;  /* 0x0000002056cf2981 */ /* 0x000566000c1e1500 */
[----:B------:R-:W4:Y:S01]  /*48b0*/  MUFU.EX2 R24, R24 ;  /* 0x0000001800187308 */ /* 0x000f220000000800 */
[----:B0-----:R-:W-:Y:S01]  /*48c0*/  FMUL R45, R48, 1.4426950216293334961 ;  /* 0x3fb8aa3b302d7820 */ /* 0x001fe20000400000 */
[----:B------:R-:W-:Y:S01]  /*48d0*/  FADD R48, R22, R91 ;  /* 0x0000005b16307221 */ /* 0x000fe20000000000 */
[----:B------:R2:W5:Y:S03]  /*48e0*/  @P2 LDG.E.U16 R205, desc[UR32][R78.64] ;  /* 0x000000204ecd2981 */ /* 0x000566000c1e1500 */
[----:B------:R-:W-:Y:S01]  /*48f0*/  FADD R90, R23, R48 ;  /* 0x00000030175a7221 */ /* 0x000fe20000000000 */
[----:B------:R2:W5:Y:S03]  /*4900*/  @P2 LDG.E.U16 R221, desc[UR32][R194.64] ;  /* 0x00000020c2dd2981 */ /* 0x000566000c1e1500 */
[----:B------:R-:W-:Y:S01]  /*4910*/  FADD R91, R25, R90 ;  /* 0x0000005a195b7221 */ /* 0x000fe20000000000 */
[----:B------:R-:W-:Y:S01]  /*4920*/  MUFU.EX2 R38, R38 ;  /* 0x0000002600267308 */ /* 0x000fe20000000800 */
[----:B------:R2:W5:Y:S02]  /*4930*/  @P2 LDG.E.U16 R219, desc[UR32][R202.64] ;  /* 0x00000020cadb2981 */ /* 0x000564000c1e1500 */
[----:B-1----:R-:W-:-:S02]  /*4940*/  FADD R91, R26, R91 ;  /* 0x0000005b1a5b7221 */ /* 0x002fc40000000000 */
[----:B------:R2:W5:Y:S02]  /*4950*/  @P2 LDG.E.U16 R242, desc[UR32][R118.64] ;  /* 0x0000002076f22981 */ /* 0x000564000c1e1500 */
[----:B----4-:R-:W-:Y:S01]  /*4960*/  FADD R90, R24, R91 ;  /* 0x0000005b185a7221 */ /* 0x010fe20000000000 */
[----:B------:R-:W-:Y:S01]  /*4970*/  MUFU.EX2 R73, R73 ;  /* 0x0000004900497308 */ /* 0x000fe20000000800 */
[----:B------:R-:W-:Y:S01]  /*4980*/  FMUL R43, R43, 1.4426950216293334961 ;  /* 0x3fb8aa3b2b2b7820 */ /* 0x000fe20000400000 */
[----:B------:R2:W5:Y:S01]  /*4990*/  @P2 LDG.E.U16 R238, desc[UR32][R110.64] ;  /* 0x000000206eee2981 */ /* 0x000562000c1e1500 */
[----:B------:R-:W-:Y:S01]  /*49a0*/  FADD R91, R27, R90 ;  /* 0x0000005a1b5b7221 */ /* 0x000fe20000000000 */
[----:B------:R-:W-:Y:S02]  /*49b0*/  FMUL R32, R32, 1.4426950216293334961 ;  /* 0x3fb8aa3b20207820 */ /* 0x000fe40000400000 */
[----:B------:R2:W5:Y:S01]  /*49c0*/  @P2 LDG.E.U16 R240, desc[UR32][R102.64] ;  /* 0x0000002066f02981 */ /* 0x000562000c1e1500 */
[----:B------:R-:W-:Y:S01]  /*49d0*/  FADD R90, R28, R91 ;  /* 0x0000005b1c5a7221 */ /* 0x000fe20000000000 */
[----:B------:R-:W-:Y:S01]  /*49e0*/  FFMA R48, R50, UR7, -R72 ;  /* 0x0000000732307c23 */ /* 0x000fe20008000848 */
[----:B------:R-:W-:Y:S01]  /*49f0*/  MUFU.EX2 R39, R39 ;  /* 0x0000002700277308 */ /* 0x000fe20000000800 */
[----:B------:R-:W-:Y:S01]  /*4a00*/  FMUL R47, R47, 1.4426950216293334961 ;  /* 0x3fb8aa3b2f2f7820 */ /* 0x000fe20000400000 */
[----:B------:R-:W-:Y:S01]  /*4a10*/  FADD R91, R29, R90 ;  /* 0x0000005a1d5b7221 */ /* 0x000fe20000000000 */
[----:B------:R-:W-:Y:S01]  /*4a20*/  FMUL R51, R51, 1.4426950216293334961 ;  /* 0x3fb8aa3b33337820 */ /* 0x000fe20000400000 */
[----:B------:R-:W-:Y:S01]  /*4a30*/  F2FP.F16.F32.PACK_AB R4, R5, R4 ;  /* 0x000000040504723e */ /* 0x000fe200000000ff */
[----:B------:R-:W-:Y:S01]  /*4a40*/  FMUL R55, R55, 1.4426950216293334961 ;  /* 0x3fb8aa3b37377820 */ /* 0x000fe20000400000 */
[----:B------:R-:W-:Y:S01]  /*4a50*/  FMUL R57, R57, 1.4426950216293334961 ;  /* 0x3fb8aa3b39397820 */ /* 0x000fe20000400000 */
[----:B------:R-:W-:Y:S01]  /*4a60*/  FMUL R59, R59, 1.4426950216293334961 ;  /* 0x3fb8aa3b3b3b7820 */ /* 0x000fe20000400000 */
[----:B------:R0:W-:Y:S01]  /*4a70*/  MUFU.EX2 R50, R49 ;  /* 0x0000003100327308 */ /* 0x0001e20000000800 */
[----:B------:R-:W-:Y:S01]  /*4a80*/  FMUL R64, R64, 1.4426950216293334961 ;  /* 0x3fb8aa3b40407820 */ /* 0x000fe20000400000 */
[----:B------:R-:W-:Y:S01]  /*4a90*/  FMUL R65, R65, 1.4426950216293334961 ;  /* 0x3fb8aa3b41417820 */ /* 0x000fe20000400000 */
[----:B------:R-:W-:Y:S01]  /*4aa0*/  FMUL R66, R66, 1.4426950216293334961 ;  /* 0x3fb8aa3b42427820 */ /* 0x000fe20000400000 */
[----:B------:R-:W-:Y:S01]  /*4ab0*/  FMUL R67, R67, 1.4426950216293334961 ;  /* 0x3fb8aa3b43437820 */ /* 0x000fe20000400000 */
[----:B------:R2:W5:Y:S03]  /*4ac0*/  @P2 LDG.E.U16 R201, desc[UR32][R120.64] ;  /* 0x0000002078c92981 */ /* 0x000566000c1e1500 */
[----:B------:R-:W1:Y:S01]  /*4ad0*/  MUFU.EX2 R32, R32 ;  /* 0x0000002000207308 */ /* 0x000e620000000800 */
[----:B0-----:R-:W-:Y:S01]  /*4ae0*/  FMUL R49, R52, 1.4426950216293334961 ;  /* 0x3fb8aa3b34317820 */ /* 0x001fe20000400000 */
[----:B------:R-:W-:Y:S01]  /*4af0*/  FADD R52, R30, R91 ;  /* 0x0000005b1e347221 */ /* 0x000fe20000000000 */
[----:B------:R2:W5:Y:S03]  /*4b00*/  @P2 LDG.E.U16 R252, desc[UR32][R94.64] ;  /* 0x000000205efc2981 */ /* 0x000566000c1e1500 */
[----:B------:R-:W-:Y:S01]  /*4b10*/  FADD R90, R31, R52 ;  /* 0x000000341f5a7221 */ /* 0x000fe20000000000 */
[----:B------:R2:W5:Y:S03]  /*4b20*/  @P2 LDG.E.U16 R250, desc[UR32][R84.64] ;  /* 0x0000002054fa2981 */ /* 0x000566000c1e1500 */
[----:B------:R-:W-:Y:S01]  /*4b30*/  FADD R91, R33, R90 ;  /* 0x0000005a215b7221 */ /* 0x000fe20000000000 */
[----:B------:R2:W5:Y:S03]  /*4b40*/  @P2 LDG.E.U16 R248, desc[UR32][R76.64] ;  /* 0x000000204cf82981 */ /* 0x000566000c1e1500 */
[----:B------:R-:W-:Y:S01]  /*4b50*/  FADD R91, R34, R91 ;  /* 0x0000005b225b7221 */ /* 0x000fe20000000000 */
[----:B------:R2:W5:Y:S03]  /*4b60*/  @P2 LDG.E.U16 R246, desc[UR32][R190.64] ;  /* 0x00000020bef62981 */ /* 0x000566000c1e1500 */
[----:B-1----:R-:W-:Y:S01]  /*4b70*/  FADD R90, R32, R91 ;  /* 0x0000005b205a7221 */ /* 0x002fe20000000000 */
[----:B------:R2:W5:Y:S03]  /*4b80*/  @P2 LDG.E.U16 R244, desc[UR32][R198.64] ;  /* 0x00000020c6f42981 */ /* 0x000566000c1e1500 */
[----:B------:R-:W-:Y:S01]  /*4b90*/  FADD R91, R35, R90 ;  /* 0x0000005a235b7221 */ /* 0x000fe20000000000 */
[----:B------:R-:W-:-:S03]  /*4ba0*/  FMUL R40, R40, 1.4426950216293334961 ;  /* 0x3fb8aa3b28287820 */ /* 0x000fc60000400000 */
[----:B------:R-:W-:Y:S01]  /*4bb0*/  FADD R90, R36, R91 ;  /* 0x0000005b245a7221 */ /* 0x000fe20000000000 */
[----:B------:R-:W-:-:S03]  /*4bc0*/  FFMA R52, R54, UR7, -R72 ;  /* 0x0000000736347c23 */ /* 0x000fc60008000848 */
[----:B------:R-:W-:Y:S01]  /*4bd0*/  FADD R91, R37, R90 ;  /* 0x0000005a255b7221 */ /* 0x000fe20000000000 */
[----:B------:R0:W-:Y:S08]  /*4be0*/  MUFU.EX2 R54, R53 ;  /* 0x0000003500367308 */ /* 0x0001f00000000800 */
[----:B------:R-:W1:Y:S01]  /*4bf0*/  MUFU.EX2 R40, R40 ;  /* 0x0000002800287308 */ /* 0x000e620000000800 */
[----:B0-----:R-:W-:Y:S01]  /*4c00*/  FMUL R53, R56, 1.4426950216293334961 ;  /* 0x3fb8aa3b38357820 */ /* 0x001fe20000400000 */
[----:B------:R-:W-:-:S04]  /*4c10*/  FADD R56, R38, R91 ;  /* 0x0000005b26387221 */ /* 0x000fc80000000000 */
[----:B------:R-:W-:Y:S02]  /*4c20*/  FADD R90, R73, R56 ;  /* 0x00000038495a7221 */ /* 0x000fe40000000000 */
[----:B------:R-:W0:Y:S01]  /*4c30*/  MUFU.EX2 R43, R43 ;  /* 0x0000002b002b7308 */ /* 0x000e220000000800 */
[----:B------:R-:W-:Y:S01]  /*4c40*/  FMUL R44, R44, 1.4426950216293334961 ;  /* 0x3fb8aa3b2c2c7820 */ /* 0x000fe20000400000 */
[----:B------:R-:W-:-:S06]  /*4c50*/  FADD R91, R39, R90 ;  /* 0x0000005a275b7221 */ /* 0x000fcc0000000000 */
[----:B------:R-:W4:Y:S01]  /*4c60*/  MUFU.EX2 R41, R41 ;  /* 0x0000002900297308 */ /* 0x000f220000000800 */
[----:B------:R-:W-:-:S04]  /*4c70*/  FADD R91, R42, R91 ;  /* 0x0000005b2a5b7221 */ /* 0x000fc80000000000 */
[----:B-1----:R-:W-:-:S03]  /*4c80*/  FADD R90, R40, R91 ;  /* 0x0000005b285a7221 */ /* 0x002fc60000000000 */
[----:B------:R-:W1:Y:S01]  /*4c90*/  MUFU.EX2 R44, R44 ;  /* 0x0000002c002c7308 */ /* 0x000e620000000800 */
[----:B0-----:R-:W-:Y:S01]  /*4ca0*/  FADD R90, R43, R90 ;  /* 0x0000005a2b5a7221 */ /* 0x001fe20000000000 */
[----:B------:R-:W-:-:S06]  /*4cb0*/  FMUL R48, R48, 1.4426950216293334961 ;  /* 0x3fb8aa3b30307820 */ /* 0x000fcc0000400000 */
[----:B------:R-:W0:Y:S01]  /*4cc0*/  MUFU.EX2 R47, R47 ;  /* 0x0000002f002f7308 */ /* 0x000e220000000800 */
[----:B----4-:R-:W-:-:S07]  /*4cd0*/  FADD R91, R41, R90 ;  /* 0x0000005a295b7221 */ /* 0x010fce0000000000 */
        /* <DEDUP_REMOVED lines=13> */
[----:B------:R-:W-:Y:S01]  /*4db0*/  FFMA R56, R58, UR7, -R72 ;  /* 0x000000073a387c23 */ /* 0x000fe20008000848 */
[----:B------:R-:W-:-:S05]  /*4dc0*/  F2FP.F16.F32.PACK_AB R5, R7, R6 ;  /* 0x000000060705723e */ /* 0x000fca00000000ff */
[----:B------:R-:W0:Y:S01]  /*4dd0*/  MUFU.EX2 R55, R55 ;  /* 0x0000003700377308 */ /* 0x000e220000000800 */
[----:B------:R-:W-:Y:S01]  /*4de0*/  F2FP.F16.F32.PACK_AB R7, R11, R10 ;  /* 0x0000000a0b07723e */ /* 0x000fe200000000ff */
[----:B----4-:R-:W-:Y:S01]  /*4df0*/  FADD R11, R49, R90 ;  /* 0x0000005a310b7221 */ /* 0x010fe20000000000 */
[----:B------:R-:W-:Y:S01]  /*4e00*/  FMUL R56, R56, 1.4426950216293334961 ;  /* 0x3fb8aa3b38387820 */ /* 0x000fe20000400000 */
[----:B------:R-:W-:-:S04]  /*4e10*/  F2FP.F16.F32.PACK_AB R6, R9, R8 ;  /* 0x000000080906723e */ /* 0x000fc800000000ff */
[----:B------:R-:W4:Y:S01]  /*4e20*/  MUFU.EX2 R53, R53 ;  /* 0x0000003500357308 */ /* 0x000f220000000800 */
[----:B------:R-:W-:Y:S01]  /*4e30*/  F2FP.F16.F32.PACK_AB R8, R13, R12 ;  /* 0x0000000c0d08723e */ /* 0x000fe200000000ff */
[----:B------:R-:W-:Y:S01]  /*4e40*/  FADD R13, R54, R11 ;  /* 0x0000000b360d7221 */ /* 0x000fe20000000000 */
[----:B------:R-:W-:-:S05]  /*4e50*/  F2FP.F16.F32.PACK_AB R9, R15, R14 ;  /* 0x0000000e0f09723e */ /* 0x000fca00000000ff */
[----:B------:R0:W2:Y:S01]  /*4e60*/  MUFU.EX2 R58, R57 ;  /* 0x00000039003a7308 */ /* 0x0000a20000000800 */
[----:B-1----:R-:W-:Y:S01]  /*4e70*/  FADD R14, R52, R13 ;  /* 0x0000000d340e7221 */ /* 0x002fe20000000000 */
[----:B------:R-:W-:-:S06]  /*4e80*/  F2FP.F16.F32.PACK_AB R10, R17, R16 ;  /* 0x00000010110a723e */ /* 0x000fcc00000000ff */
[----:B------:R-:W1:Y:S01]  /*4e90*/  MUFU.EX2 R56, R56 ;  /* 0x0000003800387308 */ /* 0x000e620000000800 */
[----:B0-----:R-:W-:Y:S01]  /*4ea0*/  FMUL R57, R60, 1.4426950216293334961 ;  /* 0x3fb8aa3b3c397820 */ /* 0x001fe20000400000 */
[----:B------:R-:W-:Y:S01]  /*4eb0*/  FADD R16, R55, R14 ;  /* 0x0000000e37107221 */ /* 0x000fe20000000000 */
[----:B------:R-:W-:Y:S01]  /*4ec0*/  FMUL R60, R61, 1.4426950216293334961 ;  /* 0x3fb8aa3b3d3c7820 */ /* 0x000fe20000400000 */
[----:B------:R-:W-:-:S04]  /*4ed0*/  F2FP.F16.F32.PACK_AB R11, R19, R18 ;  /* 0x00000012130b723e */ /* 0x000fc800000000ff */
[----:B------:R-:W0:Y:S01]  /*4ee0*/  MUFU.EX2 R59, R59 ;  /* 0x0000003b003b7308 */ /* 0x000e220000000800 */
[----:B----4-:R-:W-:Y:S01]  /*4ef0*/  FADD R19, R53, R16 ;  /* 0x0000001035137221 */ /* 0x010fe20000000000 */
[----:B------:R-:W-:Y:S01]  /*4f00*/  FMUL R61, R62, 1.4426950216293334961 ;  /* 0x3fb8aa3b3e3d7820 */ /* 0x000fe20000400000 */
[----:B------:R-:W-:-:S05]  /*4f10*/  F2FP.F16.F32.PACK_AB R12, R21, R20 ;  /* 0x00000014150c723e */ /* 0x000fca00000000ff */
[----:B------:R-:W4:Y:S01]  /*4f20*/  MUFU.EX2 R57, R57 ;  /* 0x0000003900397308 */ /* 0x000f220000000800 */
[----:B--2---:R-:W-:Y:S01]  /*4f30*/  FADD R21, R58, R19 ;  /* 0x000000133a157221 */ /* 0x004fe20000000000 */
[----:B------:R-:W-:Y:S01]  /*4f40*/  FMUL R62, R63, 1.4426950216293334961 ;  /* 0x3fb8aa3b3f3e7820 */ /* 0x000fe20000400000 */
[----:B------:R-:W-:-:S05]  /*4f50*/  F2FP.F16.F32.PACK_AB R13, R23, R22 ;  /* 0x00000016170d723e */ /* 0x000fca00000000ff */
[----:B------:R-:W2:Y:S01]  /*4f60*/  MUFU.EX2 R60, R60 ;  /* 0x0000003c003c7308 */ /* 0x000ea20000000800 */
[----:B-1----:R-:W-:Y:S01]  /*4f70*/  FADD R22, R56, R21 ;  /* 0x0000001538167221 */ /* 0x002fe20000000000 */
[----:B------:R-:W-:Y:S02]  /*4f80*/  F2FP.F16.F32.PACK_AB R15, R27, R24 ;  /* 0x000000181b0f723e */ /* 0x000fe400000000ff */
[----:B------:R-:W-:-:S04]  /*4f90*/  F2FP.F16.F32.PACK_AB R21, R73, R38 ;  /* 0x000000264915723e */ /* 0x000fc800000000ff */
[----:B------:R-:W1:Y:S01]  /*4fa0*/  MUFU.EX2 R61, R61 ;  /* 0x0000003d003d7308 */ /* 0x000e620000000800 */
[----:B0-----:R-:W-:-:S07]  /*4fb0*/  FADD R24, R59, R22 ;  /* 0x000000163b187221 */ /* 0x001fce0000000000 */
[----:B------:R-:W0:Y:S01]  /*4fc0*/  MUFU.EX2 R62, R62 ;  /* 0x0000003e003e7308 */ /* 0x000e220000000800 */
[----:B----4-:R-:W-:-:S07]  /*4fd0*/  FADD R27, R57, R24 ;  /* 0x00000018391b7221 */ /* 0x010fce0000000000 */
[----:B------:R-:W-:Y:S01]  /*4fe0*/  MUFU.EX2 R192, R64 ;  /* 0x0000004000c07308 */ /* 0x000fe20000000800 */
[----:B------:R-:W-:-:S07]  /*4ff0*/  F2FP.F16.F32.PACK_AB R17, R31, R30 ;  /* 0x0000001e1f11723e */ /* 0x000fce00000000ff */
[----:B------:R-:W4:Y:S08]  /*5000*/  MUFU.EX2 R91, R65 ;  /* 0x00000041005b7308 */ /* 0x000f300000000800 */
[----:B------:R-:W-:Y:S08]  /*5010*/  MUFU.EX2 R90, R66 ;  /* 0x00000042005a7308 */ /* 0x000ff00000000800 */
[----:B------:R-:W3:Y:S01]  /*5020*/  MUFU.EX2 R73, R67 ;  /* 0x0000004300497308 */ /* 0x000ee20000000800 */
[----:B--2---:R-:W-:Y:S01]  /*5030*/  FADD R30, R60, R27 ;  /* 0x0000001b3c1e7221 */ /* 0x004fe20000000000 */
[----:B------:R-:W-:-:S03]  /*5040*/  F2FP.F16.F32.PACK_AB R18, R34, R33 ;  /* 0x000000212212723e */ /* 0x000fc600000000ff */
[----:B-1----:R-:W-:Y:S01]  /*5050*/  FADD R33, R61, R30 ;  /* 0x0000001e3d217221 */ /* 0x002fe20000000000 */
[----:B------:R-:W-:Y:S02]  /*5060*/  F2FP.F16.F32.PACK_AB R20, R37, R36 ;  /* 0x000000242514723e */ /* 0x000fe400000000ff */
[----:B------:R-:W-:Y:S01]  /*5070*/  F2FP.F16.F32.PACK_AB R14, R26, R25 ;  /* 0x000000191a0e723e */ /* 0x000fe200000000ff */
[----:B0-----:R-:W-:Y:S01]  /*5080*/  FADD R37, R62, R33 ;  /* 0x000000213e257221 */ /* 0x001fe20000000000 */
[----:B------:R-:W-:Y:S02]  /*5090*/  F2FP.F16.F32.PACK_AB R16, R29, R28 ;  /* 0x0000001c1d10723e */ /* 0x000fe400000000ff */
[----:B------:R-:W-:Y:S02]  /*50a0*/  F2FP.F16.F32.PACK_AB R19, R35, R32 ;  /* 0x000000202313723e */ /* 0x000fe400000000ff */
[----:B------:R-:W-:Y:S02]  /*50b0*/  F2FP.F16.F32.PACK_AB R22, R42, R39 ;  /* 0x000000272a16723e */ /* 0x000fe400000000ff */
[----:B------:R-:W-:-:S02]  /*50c0*/  F2FP.F16.F32.PACK_AB R23, R43, R40 ;  /* 0x000000282b17723e */ /* 0x000fc400000000ff */
[----:B------:R-:W-:Y:S02]  /*50d0*/  F2FP.F16.F32.PACK_AB R24, R46, R41 ;  /* 0x000000292e18723e */ /* 0x000fe400000000ff */
[----:B------:R-:W-:Y:S02]  /*50e0*/  F2FP.F16.F32.PACK_AB R25, R47, R44 ;  /* 0x0000002c2f19723e */ /* 0x000fe400000000ff */
        /* <DEDUP_REMOVED lines=8> */
[----:B----4-:R-:W-:Y:S02]  /*5170*/  F2FP.F16.F32.PACK_AB R34, R91, R192 ;  /* 0x000000c05b22723e */ /* 0x010fe400000000ff */
[----:B---3--:R-:W-:Y:S01]  /*5180*/  F2FP.F16.F32.PACK_AB R35, R73, R90 ;  /* 0x0000005a4923723e */ /* 0x008fe200000000ff */
[----:B------:R-:W-:Y:S06]  /*5190*/  @!P2 BRA `(.L_x_9) ;  /* 0x000000000004a947 */ /* 0x000fec0003800000 */
[----:B------:R0:W-:Y:S02]  /*51a0*/  STTM.x32 tmem[UR14+0x80], R4 ;  /* 0x00008004000079ed */ /* 0x0001e400082c000e */
.L_x_9:
[----:B-----5:R-:W-:Y:S01]  /*51b0*/  STS.U16 [R193+UR11+0x4000], R204 ;  /* 0x004000ccc1007988 */ /* 0x020fe2000800040b */
[----:B0-----:R-:W-:Y:S01]  /*51c0*/  FADD R4, -R72, -INF ;  /* 0xff80000048047421 */ /* 0x001fe20000000100 */
[----:B------:R-:W-:Y:S01]  /*51d0*/  FADD R192, R192, R37 ;  /* 0x00000025c0c07221 */ /* 0x000fe20000000000 */
[----:B------:R-:W-:Y:S01]  /*51e0*/  UIADD3 UR20, UPT, UPT, UR20, -0x40, URZ ;  /* 0xffffffc014147890 */ /* 0x000fe2000fffe0ff */
[----:B------:R-:W-:Y:S04]  /*51f0*/  STS.U16 [R193+UR11+0x4400], R200 ;  /* 0x004400c8c1007988 */ /* 0x000fe8000800040b */
[----:B------:R-:W-:Y:S04]  /*5200*/  STS.U16 [R193+UR11+0x4800], R218 ;  /* 0x004800dac1007988 */ /* 0x000fe8000800040b */
[----:B------:R-:W-:Y:S04]  /*5210*/  STS.U16 [R193+UR11+0x4c00], R216 ;  /* 0x004c00d8c1007988 */ /* 0x000fe8000800040b */
[----:B------:R-:W-:Y:S04]  /*5220*/  STS.U16 [R193+UR11+0x5000], R214 ;  /* 0x005000d6c1007988 */ /* 0x000fe8000800040b */
[----:B------:R-:W-:Y:S04]  /*5230*/  STS.U16 [R193+UR11+0x5400], R212 ;  /* 0x005400d4c1007988 */ /* 0x000fe8000800040b */
[----:B------:R-:W-:Y:S04]  /*5240*/  STS.U16 [R193+UR11+0x5800], R206 ;  /* 0x005800cec1007988 */ /* 0x000fe8000800040b */
[----:B------:R0:W-:Y:S04]  /*5250*/  STS.U16 [R193+UR11+0x5c00], R228 ;  /* 0x005c00e4c1007988 */ /* 0x0001e8000800040b */
[----:B------:R1:W-:Y:S04]  /*5260*/  STS.U16 [R71+UR11+0x4100], R226 ;  /* 0x004100e247007988 */ /* 0x0003e8000800040b */
[----:B------:R1:W-:Y:S01]  /*5270*/  STS.U16 [R71+UR11+0x4500], R224 ;  /* 0x004500e047007988 */ /* 0x0003e2000800040b */
[----:B0-----:R-:W-:-:S03]  /*5280*/  FMUL R193, R4, 1.4426950216293334961 ;  /* 0x3fb8aa3b04c17820 */ /* 0x001fc60000400000 */
[----:B------:R1:W-:Y:S04]  /*5290*/  STS.U16 [R71+UR11+0x4900], R222 ;  /* 0x004900de47007988 */ /* 0x0003e8000800040b */
[----:B------:R1:W-:Y:S01]  /*52a0*/  STS.U16 [R71+UR11+0x4d00], R220 ;  /* 0x004d00dc47007988 */ /* 0x0003e2000800040b */
[----:B------:R-:W0:Y:S03]  /*52b0*/  MUFU.EX2 R193, R193 ;  /* 0x000000c100c17308 */ /* 0x000e260000000800 */
        /* <DEDUP_REMOVED lines=20> */
[----:B------:R-:W2:Y:S02]  /*5400*/  FENCE.VIEW.ASYNC.T ;  /* 0x00000000000073c6 */ /* 0x000ea40000000200 */
[----:B--2---:R-:W-:Y:S06]  /*5410*/  BAR.SYNC.DEFER_BLOCKING 0x0 ;  /* 0x0000000000007b1d */ /* 0x004fec0000010000 */
[----:B------:R-:W2:Y:S01]  /*5420*/  LDTM.x64 R4, tmem[UR14] ;  /* 0x0000000e000479ee */ /* 0x000ea20008340000 */
[----:B------:R-:W-:Y:S01]  /*5430*/  NOP ;  /* 0x0000000000007918 */ /* 0x000fe20000000000 */
[----:B01----:R-:W-:Y:S05]  /*5440*/  @!P2 BRA `(.L_x_10) ;  /* 0x000000040004a947 */ /* 0x003fea0003800000 */
[C---:B--2---:R-:W-:Y:S01]  /*5450*/  FMUL R4, R193.reuse, R4 ;  /* 0x00000004c1047220 */ /* 0x044fe20000400000 */
[C---:B------:R-:W-:Y:S01]  /*5460*/  FMUL R5, R193.reuse, R5 ;  /* 0x00000005c1057220 */ /* 0x040fe20000400000 */
        /* <DEDUP_REMOVED lines=61> */
[----:B------:R-:W-:-:S04]  /*5840*/  FMUL R67, R193, R67 ;  /* 0x00000043c1437220 */ /* 0x000fc80000400000 */
[----:B------:R0:W-:Y:S03]  /*5850*/  STTM.x64 tmem[UR14], R4 ;  /* 0x00000004000079ed */ /* 0x0001e6000834000e */
.L_x_10:
[----:B--2---:R-:W1:Y:S02]  /*5860*/  FENCE.VIEW.ASYNC.T ;  /* 0x00000000000073c6 */ /* 0x004e640000000200 */
[----:B-1----:R-:W-:Y:S01]  /*5870*/  BAR.SYNC.DEFER_BLOCKING 0x0 ;  /* 0x0000000000007b1d */ /* 0x002fe20000010000 */
[----:B------:R-:W-:Y:S01]  /*5880*/  FADD R91, R91, R192 ;  /* 0x000000c05b5b7221 */ /* 0x000fe20000000000 */
[----:B------:R-:W-:Y:S02]  /*5890*/  UISETP.GE.AND UP1, UPT, UR20, 0x1, UPT ;  /* 0x000000011400788c */ /* 0x000fe4000bf26270 */
[----:B------:R-:W-:Y:S01]  /*58a0*/  UIADD3 UR21, UPT, UPT, UR12, 0x80, URZ ;  /* 0x000000800c157890 */ /* 0x000fe2000fffe0ff */
[----:B------:R-:W-:-:S04]  /*58b0*/  FADD R90, R90, R91 ;  /* 0x0000005b5a5a7221 */ /* 0x000fc80000000000 */
[----:B------:R-:W-:-:S04]  /*58c0*/  FADD R90, R73, R90 ;  /* 0x0000005a495a7221 */ /* 0x000fc80000000000 */
[----:B------:R-:W-:Y:S01]  /*58d0*/  FADD R90, R193, R90 ;  /* 0x0000005ac15a7221 */ /* 0x000fe20000000000 */
[----:B------:R1:W-:Y:S06]  /*58e0*/  MEMBAR.ALL.CTA ;  /* 0x0000000000007992 */ /* 0x0003ec0000008000 */
[----:B-1----:R-:W1:Y:S02]  /*58f0*/  FENCE.VIEW.ASYNC.S ;  /* 0x00000000000073c6 */ /* 0x002e640000000000 */
[----:B-1----:R-:W-:Y:S06]  /*5900*/  BAR.SYNC.DEFER_BLOCKING 0x0 ;  /* 0x0000000000007b1d */ /* 0x002fec0000010000 */
[----:B------:R-:W-:Y:S05]  /*5910*/  @!P3 BRA `(.L_x_11) ;  /* 0x00000000007cb947 */ /* 0x000fea0003800000 */
[----:B------:R-:W-:Y:S01]  /*5920*/  UIADD3 UR5, UPT, UPT, UR11, 0x4000, URZ ;  /* 0x000040000b057890 */ /* 0x000fe2000fffe0ff */
[----:B------:R-:W-:Y:S01]  /*5930*/  UMOV UR4, URZ ;  /* 0x000000ff00047c82 */ /* 0x000fe20008000000 */
[----:B------:R-:W-:Y:S02]  /*5940*/  UIADD3 UR7, UPT, UPT, UR12, 0x88, URZ ;  /* 0x000000880c077890 */ /* 0x000fe4000fffe0ff */
[----:B------:R-:W-:Y:S02]  /*5950*/  USHF.R.U32.HI UR5, URZ, 0x4, UR5 ;  /* 0x00000004ff057899 */ /* 0x000fe40008011605 */
[----:B------:R-:W-:Y:S02]  /*5960*/  UIADD3 UR16, UPT, UPT, UR12, 0x90, URZ ;  /* 0x000000900c107890 */ /* 0x000fe4000fffe0ff */
[----:B------:R-:W-:Y:S02]  /*5970*/  USGXT.U32 UR8, UR5, 0xe ;  /* 0x0000000e0508789a */ /* 0x000fe40008000000 */
[----:B------:R-:W-:-:S02]  /*5980*/  UIADD3 UR17, UPT, UPT, UR12, 0x98, URZ ;  /* 0x000000980c117890 */ /* 0x000fc4000fffe0ff */
[----:B------:R-:W-:Y:S01]  /*5990*/  UIADD3 UR24, UP2, UPT, UR8, 0x2, URZ ;  /* 0x0000000208187890 */ /* 0x000fe2000ff5e0ff */
[----:B------:R-:W-:Y:S01]  /*59a0*/  UMOV UR22, 0x0 ;  /* 0x0000000000167882 */ /* 0x000fe20000000000 */
[----:B------:R-:W-:Y:S02]  /*59b0*/  UMOV UR23, 0x8100010 ;  /* 0x0810001000177882 */ /* 0x000fe40000000000 */
[----:B------:R-:W-:Y:S02]  /*59c0*/  UIADD3.X UR25, UPT, UPT, UR4, 0x40004040, URZ, UP2, !UPT ;  /* 0x4000404004197890 */ /* 0x000fe400097fe4ff */
[----:B------:R-:W-:Y:S02]  /*59d0*/  UIADD3 UR28, UP2, UPT, UR24, 0x2, URZ ;  /* 0x00000002181c7890 */ /* 0x000fe4000ff5e0ff */
[----:B------:R-:W-:Y:S02]  /*59e0*/  UIADD3 UR34, UP3, UPT, UR24, 0x4, URZ ;  /* 0x0000000418227890 */ /* 0x000fe4000ff7e0ff */
[----:B------:R-:W-:-:S02]  /*59f0*/  UIADD3.X UR29, UPT, UPT, UR25, URZ, URZ, UP2, !UPT ;  /* 0x000000ff191d7290 */ /* 0x000fc400097fe4ff */
[----:B------:R-:W-:Y:S01]  /*5a00*/  UIADD3.X UR35, UPT, UPT, UR25, URZ, URZ, UP3, !UPT ;  /* 0x000000ff19237290 */ /* 0x000fe20009ffe4ff */
[----:B------:R-:W-:Y:S01]  /*5a10*/  UMOV UR9, 0x40004040 ;  /* 0x4000404000097882 */ /* 0x000fe20000000000 */
[----:B------:R-:W-:Y:S01]  /*5a20*/  UMOV UR26, 0x0 ;  /* 0x00000000001a7882 */ /* 0x000fe20000000000 */
[----:B------:R-:W-:Y:S01]  /*5a30*/  UMOV UR27, 0x8100010 ;  /* 0x08100010001b7882 */ /* 0x000fe20000000000 */
[----:B------:R-:W-:Y:S01]  /*5a40*/  UMOV UR30, 0x0 ;  /* 0x00000000001e7882 */ /* 0x000fe20000000000 */
[----:B------:R-:W-:Y:S01]  /*5a50*/  UMOV UR31, 0x8100010 ;  /* 0x08100010001f7882 */ /* 0x000fe20000000000 */
[----:B------:R-:W-:Y:S01]  /*5a60*/  UMOV UR4, UR15 ;  /* 0x0000000f00047c82 */ /* 0x000fe20008000000 */
[----:B------:R-:W-:Y:S01]  /*5a70*/  UMOV UR5, URZ ;  /* 0x000000ff00057c82 */ /* 0x000fe20008000000 */
[----:B------:R1:W-:Y:S01]  /*5a80*/  UTCHMMA tmem[UR21], gdesc[UR8], tmem[UR12], tmem[UR22], idesc[UR23], UPT ;  /* 0x00ff1608150079ea */ /* 0x0003e2000b80000c */
[----:B------:R-:W-:Y:S01]  /*5a90*/  UMOV UR36, 0x0 ;  /* 0x0000000000247882 */ /* 0x000fe20000000000 */
[----:B------:R-:W-:Y:S01]  /*5aa0*/  UMOV UR37, 0x8100010 ;  /* 0x0810001000257882 */ /* 0x000fe20000000000 */
[----:B------:R1:W-:Y:S01]  /*5ab0*/  UTCHMMA tmem[UR7], gdesc[UR24], tmem[UR12], tmem[UR26], idesc[UR27], UPT ;  /* 0x00ff1a18070079ea */ /* 0x0003e2000b80000c */
[----:B------:R-:W-:Y:S01]  /*5ac0*/  UMOV UR4, UR4 ;  /* 0x0000000400047c82 */ /* 0x000fe20008000000 */
[----:B------:R1:W-:Y:S01]  /*5ad0*/  UTCHMMA tmem[UR16], gdesc[UR28], tmem[UR12], tmem[UR30], idesc[UR31], UPT ;  /* 0x00ff1e1c100079ea */ /* 0x0003e2000b80000c */
[----:B------:R1:W-:Y:S01]  /*5ae0*/  UTCHMMA tmem[UR17], gdesc[UR34], tmem[UR12], tmem[UR36], idesc[UR37], UPT ;  /* 0x00ff2422110079ea */ /* 0x0003e2000b80000c */
[----:B------:R1:W-:Y:S01]  /*5af0*/  UTCBAR [UR4], URZ ;  /* 0x000000ff040073e9 */ /* 0x0003e200080000ff */
[----:B------:R-:W-:Y:S01]  /*5b00*/  NOP ;  /* 0x0000000000007918 */ /* 0x000fe20000000000 */
.L_x_11:
[----:B------:R-:W-:Y:S01]  /*5b10*/  FSEL R72, R72, -INF , P2 ;  /* 0xff80000048487808 */ /* 0x000fe20001000000 */
[----:B------:R-:W-:Y:S01]  /*5b20*/  UMOV UR5, URZ ;  /* 0x000000ff00057c82 */ /* 0x000fe20008000000 */
[----:B------:R-:W-:Y:S01]  /*5b30*/  FSEL R73, R90, 1, P2 ;  /* 0x3f8000005a497808 */ /* 0x000fe20001000000 */
[----:B------:R-:W-:Y:S06]  /*5b40*/  BRA.U !UP1, `(.L_x_12) ;  /* 0x0000003109107547 */ /* 0x000fec000b800000 */
[----:B-1----:R-:W1:Y:S01]  /*5b50*/  LDCU UR23, c[0x0][0x3d4] ;  /* 0x00007a80ff1777ac */ /* 0x002e620008000800 */
[----:B------:R-:W-:Y:S01]  /*5b60*/  HFMA2 R204, -RZ, RZ, 0, 0 ;  /* 0x00000000ffcc7431 */ /* 0x000fe200000001ff */
[----:B------:R-:W-:Y:S01]  /*5b70*/  MOV R219, R72 ;  /* 0x0000004800db7202 */ /* 0x000fe20000000f00 */
[----:B------:R-:W2:Y:S01]  /*5b80*/  LDCU UR24, c[0x0][0x3c4] ;  /* 0x00007880ff1877ac */ /* 0x000ea20008000800 */
[----:B------:R-:W-:Y:S02]  /*5b90*/  USHF.R.U32.HI UR22, URZ, 0x4, UR6 ;  /* 0x00000004ff167899 */ /* 0x000fe40008011606 */
[----:B------:R-:W-:Y:S02]  /*5ba0*/  UIADD3 UR7, UPT, UPT, UR11, 0x8000, URZ ;  /* 0x000080000b077890 */ /* 0x000fe4000fffe0ff */
[----:B------:R-:W-:Y:S02]  /*5bb0*/  USHF.R.U32.HI UR18, URZ, 0x4, UR11 ;  /* 0x00000004ff127899 */ /* 0x000fe4000801160b */
[----:B------:R-:W-:-:S02]  /*5bc0*/  USGXT.U32 UR22, UR22, 0xe ;  /* 0x0000000e1616789a */ /* 0x000fc40008000000 */
[----:B------:R-:W-:Y:S02]  /*5bd0*/  USHF.R.U32.HI UR7, URZ, 0x4, UR7 ;  /* 0x00000004ff077899 */ /* 0x000fe40008011607 */
[----:B------:R-:W-:Y:S02]  /*5be0*/  USGXT.U32 UR18, UR18, 0xe ;  /* 0x0000000e1212789a */ /* 0x000fe40008000000 */
[----:B------:R-:W-:Y:S02]  /*5bf0*/  UIADD3 UR16, UP2, UPT, UR22, 0x2, URZ ;  /* 0x0000000216107890 */ /* 0x000fe4000ff5e0ff */
[----:B------:R-:W-:Y:S01]  /*5c00*/  USGXT.U32 UR28, UR7, 0xe ;  /* 0x0000000e071c789a */ /* 0x000fe20008000000 */
[----:B------:R-:W-:Y:S01]  /*5c10*/  UMOV UR4, URZ ;  /* 0x000000ff00047c82 */ /* 0x000fe20008000000 */
[----:B------:R-:W-:Y:S02]  /*5c20*/  ULOP3.LUT UR26, UR18, 0x2000000, URZ, 0xfc, !UPT ;  /* 0x02000000121a7892 */ /* 0x000fe4000f8efcff */
[----:B-1----:R-:W-:-:S02]  /*5c30*/  USHF.L.U32 UR23, UR23, 0x6, URZ ;  /* 0x0000000617177899 */ /* 0x002fc400080006ff */
[----:B--2---:R-:W-:Y:S02]  /*5c40*/  USHF.L.U32 UR24, UR24, 0x6, URZ ;  /* 0x0000000618187899 */ /* 0x004fe400080006ff */
[----:B------:R-:W-:Y:S02]  /*5c50*/  UIADD3 UR18, UP3, UPT, UR18, 0x2000080, URZ ;  /* 0x0200008012127890 */ /* 0x000fe4000ff7e0ff */
[----:B------:R-:W-:Y:S01]  /*5c60*/  UIADD3.X UR17, UPT, UPT, UR4, 0x40004040, URZ, UP2, !UPT ;  /* 0x4000404004117890 */ /* 0x000fe200097fe4ff */
[----:B------:R-:W-:Y:S01]  /*5c70*/  MOV R91, UR23 ;  /* 0x00000017005b7c02 */ /* 0x000fe20008000f00 */
[----:B------:R-:W-:Y:S01]  /*5c80*/  UIADD3 UR40, UP2, UPT, UR28, 0x2, URZ ;  /* 0x000000021c287890 */ /* 0x000fe2000ff5e0ff */
[----:B------:R-:W-:Y:S01]  /*5c90*/  MOV R90, UR24 ;  /* 0x00000018005a7c02 */ /* 0x000fe20008000f00 */
[----:B------:R-:W-:Y:S01]  /*5ca0*/  UMOV UR6, URZ ;  /* 0x000000ff00067c82 */ /* 0x000fe20008000000 */
[----:B------:R-:W-:Y:S01]  /*5cb0*/  UMOV UR5, URZ ;  /* 0x000000ff00057c82 */ /* 0x000fe20008000000 */
[----:B------:R-:W-:-:S02]  /*5cc0*/  UISETP.NE.U32.AND UP1, UPT, UR19, URZ, UPT ;  /* 0x000000ff1300728c */ /* 0x000fc4000bf25070 */
[----:B------:R-:W-:Y:S02]  /*5cd0*/  UIADD3.X UR19, UPT, UPT, UR6, 0x40004040, URZ, UP3, !UPT ;  /* 0x4000404006137890 */ /* 0x000fe40009ffe4ff */
[----:B------:R-:W-:Y:S02]  /*5ce0*/  UIADD3 UR42, UP3, UPT, UR18, 0x80, URZ ;  /* 0x00000080122a7890 */ /* 0x000fe4000ff7e0ff */
[----:B------:R-:W-:Y:S02]  /*5cf0*/  UIADD3 UR38, UP4, UPT, UR18, 0x100, URZ ;  /* 0x0000010012267890 */ /* 0x000fe4000ff9e0ff */
[----:B------:R-:W-:Y:S01]  /*5d00*/  UIADD3.X UR41, UPT, UPT, UR5, 0x40004040, URZ, UP2, !UPT ;  /* 0x4000404005297890 */ /* 0x000fe200097fe4ff */
[----:B------:R-:W1:Y:S01]  /*5d10*/  LDCU UR52, c[0x0][0x3a8] ;  /* 0x00007500ff3477ac */ /* 0x000e620008000800 */
[----:B------:R-:W-:Y:S02]  /*5d20*/  UIADD3.X UR43, UPT, UPT, UR19, URZ, URZ, UP3, !UPT ;  /* 0x000000ff132b7290 */ /* 0x000fe40009ffe4ff */
[----:B------:R-:W-:-:S02]  /*5d30*/  UIADD3.X UR39, UPT, UPT, UR19, URZ, URZ, UP4, !UPT ;  /* 0x000000ff13277290 */ /* 0x000fc4000a7fe4ff */
[----:B------:R-:W-:Y:S02]  /*5d40*/  UIADD3.64 UR44, UPT, UPT, UR16, 0x2, URZ ;  /* 0x00000002102c7897 */ /* 0x000fe4000fffe0ff */
[----:B------:R-:W-:Y:S02]  /*5d50*/  UIADD3.64 UR46, UPT, UPT, UR16, 0x4, URZ ;  /* 0x00000004102e7897 */ /* 0x000fe4000fffe0ff */
[----:B------:R-:W-:Y:S02]  /*5d60*/  UIADD3.64 UR48, UPT, UPT, UR40, 0x2, URZ ;  /* 0x0000000228307897 */ /* 0x000fe4000fffe0ff */
[----:B------:R-:W-:Y:S01]  /*5d70*/  UIADD3.64 UR50, UPT, UPT, UR40, 0x4, URZ ;  /* 0x0000000428327897 */ /* 0x000fe2000fffe0ff */
[----:B------:R-:W-:-:S11]  /*5d80*/  UMOV UR25, 0x1 ;  /* 0x0000000100197882 */ /* 0x000fd60000000000 */
.L_x_17:
[----:B0-----:R-:W-:-:S04]  /*5d90*/  IMAD.WIDE R4, R90, 0x2, R188 ;  /* 0x000000025a047825 */ /* 0x001fc800078e02bc */
[C---:B------:R-:W-:Y:S01]  /*5da0*/  IMAD.WIDE R8, R90.reuse, 0x2, R172 ;  /* 0x000000025a087825 */ /* 0x040fe200078e02ac */
[----:B------:R0:W2:Y:S03]  /*5db0*/  LDG.E.U16 R24, desc[UR32][R4.64] ;  /* 0x0000002004187981 */ /* 0x0000a6000c1e1500 */
[C---:B------:R-:W-:Y:S01]  /*5dc0*/  IMAD.WIDE R12, R90.reuse, 0x2, R164 ;  /* 0x000000025a0c7825 */ /* 0x040fe200078e02a4 */
[----:B------:R3:W4:Y:S03]  /*5dd0*/  LDG.E.U16 R30, desc[UR32][R8.64] ;  /* 0x00000020081e7981 */ /* 0x000726000c1e1500 */
        /* <DEDUP_REMOVED lines=10> */
[C---:B0-----:R-:W-:Y:S01]  /*5e80*/  IMAD.WIDE R4, R90.reuse, 0x2, R186 ;  /* 0x000000025a047825 */ /* 0x041fe200078e02ba */
[----:B------:R-:W4:Y:S03]  /*5e90*/  LDG.E.U16 R39, desc[UR32][R18.64] ;  /* 0x0000002012277981 */ /* 0x000f26000c1e1500 */
[C---:B---3--:R-:W-:Y:S01]  /*5ea0*/  IMAD.WIDE R8, R90.reuse, 0x2, R178 ;  /* 0x000000025a087825 */ /* 0x048fe200078e02b2 */
[----:B------:R0:W3:Y:S03]  /*5eb0*/  LDG.E.U16 R26, desc[UR32][R4.64] ;  /* 0x00000020041a7981 */ /* 0x0000e6000c1e1500 */
[C---:B------:R-:W-:Y:S01]  /*5ec0*/  IMAD.WIDE R14, R90.reuse, 0x2, R162 ;  /* 0x000000025a0e7825 */ /* 0x040fe200078e02a2 */
[----:B------:R0:W3:Y:S03]  /*5ed0*/  LDG.E.U16 R28, desc[UR32][R8.64] ;  /* 0x00000020081c7981 */ /* 0x0000e6000c1e1500 */
[C---:B-----5:R-:W-:Y:S01]  /*5ee0*/  IMAD.WIDE R12, R90.reuse, 0x2, R154 ;  /* 0x000000025a0c7825 */ /* 0x060fe200078e029a */
[----:B------:R-:W5:Y:S03]  /*5ef0*/  LDG.E.U16 R34, desc[UR32][R14.64] ;  /* 0x000000200e227981 */ /* 0x000f66000c1e1500 */
[C---:B-1----:R-:W-:Y:S01]  /*5f00*/  IMAD.WIDE R16, R90.reuse, 0x2, R146 ;  /* 0x000000025a107825 */ /* 0x042fe200078e0292 */
[----:B------:R1:W5:Y:S03]  /*5f10*/  LDG.E.U16 R38, desc[UR32][R12.64] ;  /* 0x000000200c267981 */ /* 0x000366000c1e1500 */
[C---:B------:R-:W-:Y:S01]  /*5f20*/  IMAD.WIDE R22, R90.reuse, 0x2, R130 ;  /* 0x000000025a167825 */ /* 0x040fe200078e0282 */
[----:B------:R0:W5:Y:S03]  /*5f30*/  LDG.E.U16 R40, desc[UR32][R16.64] ;  /* 0x0000002010287981 */ /* 0x000166000c1e1500 */
[----:B------:R-:W-:-:S02]  /*5f40*/  IMAD.WIDE R20, R90, 0x2, R138 ;  /* 0x000000025a147825 */ /* 0x000fc400078e028a */
[----:B------:R-:W5:Y:S02]  /*5f50*/  LDG.E.U16 R22, desc[UR32][R22.64] ;  /* 0x0000002016167981 */ /* 0x000f64000c1e1500 */
[C---:B------:R-:W-:Y:S02]  /*5f60*/  IMAD.WIDE R10, R90.reuse, 0x2, R170 ;  /* 0x000000025a0a7825 */ /* 0x040fe400078e02aa */
[----:B------:R1:W5:Y:S02]  /*5f70*/  LDG.E.U16 R42, desc[UR32][R20.64] ;  /* 0x00000020142a7981 */ /* 0x000364000c1e1500 */
[C---:B------:R-:W-:Y:S02]  /*5f80*/  IMAD.WIDE R6, R90.reuse, 0x2, R184 ;  /* 0x000000025a067825 */ /* 0x040fe400078e02b8 */
[----:B------:R-:W5:Y:S02]  /*5f90*/  LDG.E.U16 R32, desc[UR32][R10.64] ;  /* 0x000000200a207981 */ /* 0x000f64000c1e1500 */
[----:B0-----:R-:W-:-:S02]  /*5fa0*/  IMAD.WIDE R4, R90, 0x2, R176 ;  /* 0x000000025a047825 */ /* 0x001fc400078e02b0 */
[----:B------:R-:W5:Y:S02]  /*5fb0*/  LDG.E.U16 R25, desc[UR32][R6.64] ;  /* 0x0000002006197981 */ /* 0x000f64000c1e1500 */
[C---:B------:R-:W-:Y:S02]  /*5fc0*/  IMAD.WIDE R8, R90.reuse, 0x2, R168 ;  /* 0x000000025a087825 */ /* 0x040fe400078e02a8 */
[----:B------:R0:W5:Y:S02]  /*5fd0*/  LDG.E.U16 R29, desc[UR32][R4.64] ;  /* 0x00000020041d7981 */ /* 0x000164000c1e1500 */
[C---:B-1----:R-:W-:Y:S02]  /*5fe0*/  IMAD.WIDE R12, R90.reuse, 0x2, R160 ;  /* 0x000000025a0c7825 */ /* 0x042fe400078e02a0 */
[----:B------:R1:W5:Y:S02]  /*5ff0*/  LDG.E.U16 R31, desc[UR32][R8.64] ;  /* 0x00000020081f7981 */ /* 0x000364000c1e1500 */
[----:B------:R-:W-:-:S02]  /*6000*/  IMAD.WIDE R14, R90, 0x2, R152 ;  /* 0x000000025a0e7825 */ /* 0x000fc400078e0298 */
[----:B------:R0:W5:Y:S02]  /*6010*/  LDG.E.U16 R35, desc[UR32][R12.64] ;  /* 0x000000200c237981 */ /* 0x000164000c1e1500 */
[C---:B------:R-:W-:Y:S02]  /*6020*/  IMAD.WIDE R18, R90.reuse, 0x2, R144 ;  /* 0x000000025a127825 */ /* 0x040fe400078e0290 */
[----:B------:R0:W5:Y:S02]  /*6030*/  LDG.E.U16 R37, desc[UR32][R14.64] ;  /* 0x000000200e257981 */ /* 0x000164000c1e1500 */
[C---:B------:R-:W-:Y:S02]  /*6040*/  IMAD.WIDE R16, R90.reuse, 0x2, R136 ;  /* 0x000000025a107825 */ /* 0x040fe400078e0288 */
[----:B------:R-:W5:Y:S02]  /*6050*/  LDG.E.U16 R23, desc[UR32][R18.64] ;  /* 0x0000002012177981 */ /* 0x000f64000c1e1500 */
[----:B------:R-:W-:-:S02]  /*6060*/  IMAD.WIDE R20, R90, 0x2, R128 ;  /* 0x000000025a147825 */ /* 0x000fc400078e0280 */
[----:B------:R1:W5:Y:S02]  /*6070*/  LDG.E.U16 R43, desc[UR32][R16.64] ;  /* 0x00000020102b7981 */ /* 0x000364000c1e1500 */
[C---:B0-----:R-:W-:Y:S02]  /*6080*/  IMAD.WIDE R4, R90.reuse, 0x2, R182 ;  /* 0x000000025a047825 */ /* 0x041fe400078e02b6 */
[----:B------:R-:W5:Y:S02]  /*6090*/  LDG.E.U16 R21, desc[UR32][R20.64] ;  /* 0x0000002014157981 */ /* 0x000f64000c1e1500 */
[C---:B------:R-:W-:Y:S02]  /*60a0*/  IMAD.WIDE R6, R90.reuse, 0x2, R174 ;  /* 0x000000025a067825 */ /* 0x040fe400078e02ae */
[----:B------:R0:W5:Y:S02]  /*60b0*/  LDG.E.U16 R4, desc[UR32][R4.64] ;  /* 0x0000002004047981 */ /* 0x000164000c1e1500 */
[----:B------:R-:W-:-:S02]  /*60c0*/  IMAD.WIDE R10, R90, 0x2, R166 ;  /* 0x000000025a0a7825 */ /* 0x000fc400078e02a6 */
[----:B------:R-:W5:Y:S02]  /*60d0*/  LDG.E.U16 R6, desc[UR32][R6.64] ;  /* 0x0000002006067981 */ /* 0x000f64000c1e1500 */
[C---:B-1----:R-:W-:Y:S02]  /*60e0*/  IMAD.WIDE R8, R90.reuse, 0x2, R158 ;  /* 0x000000025a087825 */ /* 0x042fe400078e029e */
[----:B------:R-:W5:Y:S02]  /*60f0*/  LDG.E.U16 R10, desc[UR32][R10.64] ;  /* 0x000000200a0a7981 */ /* 0x000f64000c1e1500 */
[C---:B------:R-:W-:Y:S02]  /*6100*/  IMAD.WIDE R12, R90.reuse, 0x2, R150 ;  /* 0x000000025a0c7825 */ /* 0x040fe400078e0296 */
[----:B------:R-:W5:Y:S02]  /*6110*/  LDG.E.U16 R8, desc[UR32][R8.64] ;  /* 0x0000002008087981 */ /* 0x000f64000c1e1500 */
[----:B------:R-:W-:-:S02]  /*6120*/  IMAD.WIDE R14, R90, 0x2, R142 ;  /* 0x000000025a0e7825 */ /* 0x000fc400078e028e */
[----:B------:R-:W5:Y:S02]  /*6130*/  LDG.E.U16 R12, desc[UR32][R12.64] ;  /* 0x000000200c0c7981 */ /* 0x000f64000c1e1500 */
[C---:B------:R-:W-:Y:S02]  /*6140*/  IMAD.WIDE R16, R90.reuse, 0x2, R134 ;  /* 0x000000025a107825 */ /* 0x040fe400078e0286 */
[----:B------:R-:W5:Y:S02]  /*6150*/  LDG.E.U16 R14, desc[UR32][R14.64] ;  /* 0x000000200e0e7981 */ /* 0x000f64000c1e1500 */
[----:B------:R-:W-:Y:S02]  /*6160*/  IMAD.WIDE R18, R90, 0x2, R126 ;  /* 0x000000025a127825 */ /* 0x000fe400078e027e */
[----:B------:R-:W5:Y:S04]  /*6170*/  LDG.E.U16 R16, desc[UR32][R16.64] ;  /* 0x0000002010107981 */ /* 0x000f68000c1e1500 */
[----:B------:R-:W5:Y:S01]  /*6180*/  LDG.E.U16 R18, desc[UR32][R18.64] ;  /* 0x0000002012127981 */ /* 0x000f62000c1e1500 */
[----:B0-----:R-:W-:Y:S01]  /*6190*/  SHF.L.U32 R5, R3, 0x1, RZ ;  /* 0x0000000103057819 */ /* 0x001fe200000006ff */
[----:B------:R-:W-:-:S02]  /*61a0*/  UMOV UR8, 0x1 ;  /* 0x0000000100087882 */ /* 0x000fc40000000000 */
[----:B------:R-:W-:-:S04]  /*61b0*/  @!UP0 UIADD3 UR8, UPT, UPT, -UR8, 0x100000, URZ ;  /* 0x0010000008088890 */ /* 0x000fc8000fffe1ff */
[----:B------:R-:W-:Y:S02]  /*61c0*/  @!UP0 USHF.L.U32 UR9, UR8, 0xb, URZ ;  /* 0x0000000b08098899 */ /* 0x000fe400080006ff */
[----:B------:R-:W-:Y:S01]  /*61d0*/  @!UP0 USHF.L.U32 UR8, UR8, 0x1, URZ ;  /* 0x0000000108088899 */ /* 0x000fe200080006ff */
[----:B------:R-:W-:Y:S01]  /*61e0*/  LOP3.LUT R5, R5, 0x90, R2, 0x78, !PT ;  /* 0x0000009005057812 */ /* 0x000fe200078e7802 */
[----:B------:R-:W-:-:S04]  /*61f0*/  VOTEU.ALL UP2, P1 ;  /* 0x0000000000ff7886 */ /* 0x000fc80000840000 */
[----:B--2---:R0:W-:Y:S04]  /*6200*/  STS.U16 [R5+UR11+0x6000], R24 ;  /* 0x0060001805007988 */ /* 0x0041e8000800040b */
[----:B----4-:R0:W-:Y:S04]  /*6210*/  STS.U16 [R5+UR11+0x6800], R30 ;  /* 0x0068001e05007988 */ /* 0x0101e8000800040b */
[----:B------:R0:W-:Y:S04]  /*6220*/  STS.U16 [R5+UR11+0x6c00], R33 ;  /* 0x006c002105007988 */ /* 0x0001e8000800040b */
[----:B------:R0:W-:Y:S04]  /*6230*/  STS.U16 [R5+UR11+0x7000], R36 ;  /* 0x0070002405007988 */ /* 0x0001e8000800040b */
[----:B------:R0:W-:Y:S04]  /*6240*/  STS.U16 [R5+UR11+0x7c00], R44 ;  /* 0x007c002c05007988 */ /* 0x0001e8000800040b */
[----:B------:R0:W-:Y:S04]  /*6250*/  STS.U16 [R5+UR11+0x7800], R41 ;  /* 0x0078002905007988 */ /* 0x0001e8000800040b */
[----:B------:R0:W-:Y:S04]  /*6260*/  STS.U16 [R5+UR11+0x6400], R27 ;  /* 0x0064001b05007988 */ /* 0x0001e8000800040b */
[----:B------:R0:W-:Y:S04]  /*6270*/  STS.U16 [R5+UR11+0x7400], R39 ;  /* 0x0074002705007988 */ /* 0x0001e8000800040b */
[----:B---3--:R0:W-:Y:S04]  /*6280*/  STS.U16 [R71+UR11+0x6100], R26 ;  /* 0x0061001a47007988 */ /* 0x0081e8000800040b */
[----:B------:R0:W-:Y:S04]  /*6290*/  STS.U16 [R71+UR11+0x6500], R28 ;  /* 0x0065001c47007988 */ /* 0x0001e8000800040b */
[----:B-----5:R0:W-:Y:S04]  /*62a0*/  STS.U16 [R71+UR11+0x6d00], R34 ;  /* 0x006d002247007988 */ /* 0x0201e8000800040b */
        /* <DEDUP_REMOVED lines=21> */
[----:B------:R1:W-:Y:S06]  /*6400*/  MEMBAR.ALL.CTA ;  /* 0x0000000000007992 */ /* 0x0003ec0000008000 */
[----:B-1----:R-:W-:Y:S04]  /*6410*/  FENCE.VIEW.ASYNC.S ;  /* 0x00000000000073c6 */ /* 0x002fe80000000000 */
[----:B------:R-:W1:Y:S02]  /*6420*/  FENCE.VIEW.ASYNC.S ;  /* 0x00000000000073c6 */ /* 0x000e640000000000 */
[----:B-1----:R0:W1:Y:S02]  /*6430*/  @!UP2 SYNCS.EXCH.64 URZ, [UR11+0xa010], UR8 ;  /* 0x00a010080bffa5b2 */ /* 0x0020640008000100 */
[----:B-1----:R-:W-:Y:S06]  /*6440*/  BAR.SYNC.DEFER_BLOCKING 0x0 ;  /* 0x0000000000007b1d */ /* 0x002fec0000010000 */
[----:B0-----:R-:W-:Y:S05]  /*6450*/  BRA.U UP1, `(.L_x_13) ;  /* 0x0000000101507547 */ /* 0x001fea000b800000 */
[----:B------:R-:W-:Y:S01]  /*6460*/  UIADD3 UR8, UPT, UPT, UR11, 0xa010, URZ ;  /* 0x0000a0100b087890 */ /* 0x000fe2000fffe0ff */
[----:B------:R-:W-:Y:S01]  /*6470*/  UMOV UR27, 0x40004040 ;  /* 0x40004040001b7882 */ /* 0x000fe20000000000 */
[----:B------:R-:W-:Y:S01]  /*6480*/  UMOV UR30, UR22 ;  /* 0x00000016001e7c82 */ /* 0x000fe20008000000 */
[----:B------:R-:W-:Y:S01]  /*6490*/  UMOV UR31, 0x40004040 ;  /* 0x40004040001f7882 */ /* 0x000fe20000000000 */
[----:B------:R-:W-:Y:S01]  /*64a0*/  UMOV UR34, 0x0 ;  /* 0x0000000000227882 */ /* 0x000fe20000000000 */
[----:B------:R-:W-:Y:S01]  /*64b0*/  UMOV UR35, 0x8108010 ;  /* 0x0810801000237882 */ /* 0x000fe20000000000 */
[----:B------:R-:W-:Y:S01]  /*64c0*/  UMOV UR36, 0x0 ;  /* 0x0000000000247882 */ /* 0x000fe20000000000 */
[----:B------:R-:W-:Y:S01]  /*64d0*/  UMOV UR37, 0x8108010 ;  /* 0x0810801000257882 */ /* 0x000fe20000000000 */
[----:B------:R-:W-:Y:S01]  /*64e0*/  UMOV UR54, 0x0 ;  /* 0x0000000000367882 */ /* 0x000fe20000000000 */
[----:B------:R-:W-:Y:S01]  /*64f0*/  UMOV UR55, 0x8108010 ;  /* 0x0810801000377882 */ /* 0x000fe20000000000 */
[----:B------:R0:W-:Y:S01]  /*6500*/  UTCHMMA gdesc[UR26], gdesc[UR30], tmem[UR13], tmem[UR34], idesc[UR35], !UPT ;  /* 0x00ff221e1a0075ea */ /* 0x0001e2000f80000d */
[----:B------:R-:W-:Y:S01]  /*6510*/  UMOV UR9, URZ ;  /* 0x000000ff00097c82 */ /* 0x000fe20008000000 */
        /* <DEDUP_REMOVED lines=8> */
.L_x_13:
[----:B------:R-:W1:Y:S02]  /*65a0*/  SYNCS.PHASECHK.TRANS64.TRYWAIT P2, [UR11+0xa010], RZ ;  /* 0x00a010ffff0075a7 */ /* 0x000e64000804110b */
[----:B-1----:R-:W-:Y:S05]  /*65b0*/  @!P2 BRA `(.L_x_14) ;  /* 0x0000004c00b0a947 */ /* 0x002fea0003800000 */
.L_x_23:
[----:B------:R-:W-:Y:S06]  /*65c0*/  BAR.SYNC.DEFER_BLOCKING 0x0 ;  /* 0x0000000000007b1d */ /* 0x000fec0000010000 */
[----:B------:R-:W1:Y:S01]  /*65d0*/  LDTM.x64 R4, tmem[UR14+0x40] ;  /* 0x0000400e000479ee */ /* 0x000e620008340000 */
[----:B------:R-:W2:Y:S01]  /*65e0*/  @!P1 SYNCS.CCTL.IV [UR11+0xa010] ;  /* 0x00a01000ff0099b1 */ /* 0x000ea2000800000b */
[----:B------:R-:W-:Y:S01]  /*65f0*/  NOP ;  /* 0x0000000000007918 */ /* 0x000fe20000000000 */
[----:B-1----:R-:W-:Y:S01]  /*6600*/  FMUL R72, R4, UR52 ;  /* 0x0000003404487c20 */ /* 0x002fe20008400000 */
[----:B------:R-:W-:Y:S01]  /*6610*/  FMUL R193, R5, UR52 ;  /* 0x0000003405c17c20 */ /* 0x000fe20008400000 */
[----:B------:R-:W-:Y:S01]  /*6620*/  FMUL R192, R6, UR52 ;  /* 0x0000003406c07c20 */ /* 0x000fe20008400000 */
[----:B------:R-:W-:Y:S01]  /*6630*/  FMUL R200, R7, UR52 ;  /* 0x0000003407c87c20 */ /* 0x000fe20008400000 */
[----:B------:R-:W-:Y:S01]  /*6640*/  FMUL R201, R8, UR52 ;  /* 0x0000003408c97c20 */ /* 0x000fe20008400000 */
[----:B------:R-:W-:-:S02]  /*6650*/  FMUL R205, R53, UR52 ;  /* 0x0000003435cd7c20 */ /* 0x000fc40008400000 */
[----:B------:R-:W-:Y:S01]  /*6660*/  FMNMX3 R192, R72, R193, R192, !PT ;  /* 0x000000c148c07276 */ /* 0x000fe200078000c0 */
[----:B------:R-:W-:Y:S01]  /*6670*/  FMUL R72, R9, UR52 ;  /* 0x0000003409487c20 */ /* 0x000fe20008400000 */
[----:B------:R-:W-:Y:S02]  /*6680*/  FMUL R193, R10, UR52 ;  /* 0x000000340ac17c20 */ /* 0x000fe40008400000 */
[----:B------:R-:W-:Y:S01]  /*6690*/  FMNMX3 R200, R192, R200, R201, !PT ;  /* 0x000000c8c0c87276 */ /* 0x000fe200078000c9 */
[----:B------:R-:W-:Y:S01]  /*66a0*/  FMUL R192, R11, UR52 ;  /* 0x000000340bc07c20 */ /* 0x000fe20008400000 */
[----:B------:R-:W-:Y:S02]  /*66b0*/  FMUL R201, R12, UR52 ;  /* 0x000000340cc97c20 */ /* 0x000fe40008400000 */
[----:B------:R-:W-:Y:S01]  /*66c0*/  FMNMX3 R200, R200, R72, R193, !PT ;  /* 0x00000048c8c87276 */ /* 0x000fe200078000c1 */
        /* <DEDUP_REMOVED lines=63> */
[----:B------:R-:W-:-:S03]  /*6ac0*/  FMUL R192, R55, UR52 ;  /* 0x0000003437c07c20 */ /* 0x000fc60008400000 */
        /* <DEDUP_REMOVED lines=17> */
[----:B------:R-:W-:-:S04]  /*6be0*/  FMNMX3 R72, R193, R72, R201, !PT ;  /* 0x00000048c1487276 */ /* 0x000fc800078000c9 */
[----:B------:R-:W-:-:S05]  /*6bf0*/  FMNMX3 R72, R72, R192, R219, !PT ;  /* 0x000000c048487276 */ /* 0x000fca00078000db */
[--C-:B------:R-:W-:Y:S01]  /*6c00*/  FFMA R5, R5, UR52, -R72.reuse ;  /* 0x0000003405057c23 */ /* 0x100fe20008000848 */
[--C-:B------:R-:W-:Y:S01]  /*6c10*/  FFMA R6, R6, UR52, -R72.reuse ;  /* 0x0000003406067c23 */ /* 0x100fe20008000848 */
[--C-:B------:R-:W-:Y:S01]  /*6c20*/  FFMA R8, R8, UR52, -R72.reuse ;  /* 0x0000003408087c23 */ /* 0x100fe20008000848 */
[--C-:B------:R-:W-:Y:S01]  /*6c30*/  FFMA R12, R12, UR52, -R72.reuse ;  /* 0x000000340c0c7c23 */ /* 0x100fe20008000848 */
[----:B------:R-:W-:Y:S01]  /*6c40*/  FMUL R193, R5, 1.4426950216293334961 ;  /* 0x3fb8aa3b05c17820 */ /* 0x000fe20000400000 */
[----:B------:R-:W-:Y:S01]  /*6c50*/  FMUL R5, R6, 1.4426950216293334961 ;  /* 0x3fb8aa3b06057820 */ /* 0x000fe20000400000 */
[----:B------:R-:W-:Y:S01]  /*6c60*/  FMUL R6, R8, 1.4426950216293334961 ;  /* 0x3fb8aa3b08067820 */ /* 0x000fe20000400000 */
[----:B------:R-:W-:Y:S01]  /*6c70*/  FMUL R8, R12, 1.4426950216293334961 ;  /* 0x3fb8aa3b0c087820 */ /* 0x000fe20000400000 */
[----:B------:R-:W-:Y:S01]  /*6c80*/  SHF.L.U32 R12, R204, 0x1f, RZ ;  /* 0x0000001fcc0c7819 */ /* 0x000fe200000006ff */
[--C-:B------:R-:W-:Y:S01]  /*6c90*/  FFMA R9, R9, UR52, -R72.reuse ;  /* 0x0000003409097c23 */ /* 0x100fe20008000848 */
[--C-:B------:R-:W-:Y:S01]  /*6ca0*/  FFMA R7, R7, UR52, -R72.reuse ;  /* 0x0000003407077c23 */ /* 0x100fe20008000848 */
[--C-:B------:R-:W-:Y:S01]  /*6cb0*/  FFMA R11, R11, UR52, -R72.reuse ;  /* 0x000000340b0b7c23 */ /* 0x100fe20008000848 */
[----:B--2---:R-:W1:Y:S01]  /*6cc0*/  SYNCS.PHASECHK.TRANS64.TRYWAIT P2, [UR15], R12 ;  /* 0x0000000cff0075a7 */ /* 0x004e62000804110f */
[----:B------:R-:W-:Y:S01]  /*6cd0*/  FMUL R9, R9, 1.4426950216293334961 ;  /* 0x3fb8aa3b09097820 */ /* 0x000fe20000400000 */
[--C-:B------:R-:W-:Y:S01]  /*6ce0*/  FFMA R10, R10, UR52, -R72.reuse ;  /* 0x000000340a0a7c23 */ /* 0x100fe20008000848 */
[--C-:B------:R-:W-:Y:S01]  /*6cf0*/  FFMA R13, R13, UR52, -R72.reuse ;  /* 0x000000340d0d7c23 */ /* 0x100fe20008000848 */
[--C-:B------:R-:W-:Y:S01]  /*6d00*/  FFMA R14, R14, UR52, -R72.reuse ;  /* 0x000000340e0e7c23 */ /* 0x100fe20008000848 */
[--C-:B------:R-:W-:Y:S01]  /*6d10*/  FFMA R4, R4, UR52, -R72.reuse ;  /* 0x0000003404047c23 */ /* 0x100fe20008000848 */
[--C-:B------:R-:W-:Y:S01]  /*6d20*/  FFMA R15, R15, UR52, -R72.reuse ;  /* 0x000000340f0f7c23 */ /* 0x100fe20008000848 */
[--C-:B------:R-:W-:Y:S01]  /*6d30*/  FFMA R16, R16, UR52, -R72.reuse ;  /* 0x0000003410107c23 */ /* 0x100fe20008000848 */
[----:B------:R-:W-:Y:S01]  /*6d40*/  FFMA R17, R17, UR52, -R72 ;  /* 0x0000003411117c23 */ /* 0x000fe20008000848 */
[----:B------:R-:W-:Y:S01]  /*6d50*/  FMUL R200, R7, 1.4426950216293334961 ;  /* 0x3fb8aa3b07c87820 */ /* 0x000fe20000400000 */
[----:B------:R2:W3:Y:S01]  /*6d60*/  MUFU.EX2 R201, R9 ;  /* 0x0000000900c97308 */ /* 0x0004e20000000800 */
[----:B------:R-:W-:Y:S01]  /*6d70*/  FMUL R192, R11, 1.4426950216293334961 ;  /* 0x3fb8aa3b0bc07820 */ /* 0x000fe20000400000 */
[----:B------:R-:W-:Y:S01]  /*6d80*/  FMUL R7, R10, 1.4426950216293334961 ;  /* 0x3fb8aa3b0a077820 */ /* 0x000fe20000400000 */
[----:B------:R-:W-:Y:S01]  /*6d90*/  FMUL R11, R13, 1.4426950216293334961 ;  /* 0x3fb8aa3b0d0b7820 */ /* 0x000fe20000400000 */
[----:B------:R-:W-:Y:S01]  /*6da0*/  FMUL R4, R4, 1.4426950216293334961 ;  /* 0x3fb8aa3b04047820 */ /* 0x000fe20000400000 */
[----:B------:R-:W-:Y:S01]  /*6db0*/  FMUL R10, R16, 1.4426950216293334961 ;  /* 0x3fb8aa3b100a7820 */ /* 0x000fe20000400000 */
[----:B------:R-:W-:Y:S01]  /*6dc0*/  FMUL R13, R17, 1.4426950216293334961 ;  /* 0x3fb8aa3b110d7820 */ /* 0x000fe20000400000 */
[----:B------:R-:W-:Y:S01]  /*6dd0*/  IMAD.WIDE R204, R91, 0x2, R124 ;  /* 0x000000025bcc7825 */ /* 0x000fe200078e027c */
[----:B------:R-:W4:Y:S03]  /*6de0*/  MUFU.EX2 R193, R193 ;  /* 0x000000c100c17308 */ /* 0x000f260000000800 */
[----:B--2---:R-:W-:Y:S01]  /*6df0*/  FMUL R9, R14, 1.4426950216293334961 ;  /* 0x3fb8aa3b0e097820 */ /* 0x004fe20000400000 */
[----:B------:R-:W-:Y:S01]  /*6e00*/  FMUL R14, R15, 1.4426950216293334961 ;  /* 0x3fb8aa3b0f0e7820 */ /* 0x000fe20000400000 */
[----:B------:R-:W-:-:S03]  /*6e10*/  FFMA R18, R18, UR52, -R72 ;  /* 0x0000003412127c23 */ /* 0x000fc60008000848 */
[----:B------:R-:W2:Y:S08]  /*6e20*/  MUFU.EX2 R4, R4 ;  /* 0x0000000400047308 */ /* 0x000eb00000000800 */
[----:B------:R-:W0:Y:S08]  /*6e30*/  MUFU.EX2 R5, R5 ;  /* 0x0000000500057308 */ /* 0x000e300000000800 */
        /* <DEDUP_REMOVED lines=9> */
[----:B------:R-:W0:Y:S01]  /*6ed0*/  MUFU.EX2 R13, R13 ;  /* 0x0000000d000d7308 */ /* 0x000e220000000800 */
[----:B-1234-:R-:W-:Y:S05]  /*6ee0*/  @!P2 BRA `(.L_x_15) ;  /* 0x000000440070a947 */ /* 0x01efea0003800000 */
.L_x_24:
[----:B------:R-:W-:-:S04]  /*6ef0*/  IMAD.WIDE R16, R91, 0x2, R108 ;  /* 0x000000025b107825 */ /* 0x000fc800078e026c */
[--C-:B------:R-:W-:Y:S01]  /*6f00*/  FFMA R19, R19, UR52, -R72.reuse ;  /* 0x0000003413137c23 */ /* 0x100fe20008000848 */
[----:B------:R-:W-:Y:S01]  /*6f10*/  FFMA R20, R20, UR52, -R72 ;  /* 0x0000003414147c23 */ /* 0x000fe20008000848 */
[----:B------:R1:W2:Y:S01]  /*6f20*/  LDG.E.U16 R218, desc[UR32][R204.64] ;  /* 0x00000020ccda7981 */ /* 0x0002a2000c1e1500 */
[----:B------:R-:W-:-:S04]  /*6f30*/  IMAD.WIDE R222, R91, 0x2, R116 ;  /* 0x000000025bde7825 */ /* 0x000fc800078e0274 */
[----:B------:R-:W-:Y:S01]  /*6f40*/  FFMA R22, R22, UR52, -R72 ;  /* 0x0000003416167c23 */ /* 0x000fe20008000848 */
[----:B------:R-:W-:Y:S01]  /*6f50*/  FMUL R12, R18, 1.4426950216293334961 ;  /* 0x3fb8aa3b120c7820 */ /* 0x000fe20000400000 */
[----:B------:R3:W4:Y:S01]  /*6f60*/  LDG.E.U16 R221, desc[UR32][R16.64] ;  /* 0x0000002010dd7981 */ /* 0x000722000c1e1500 */
[----:B------:R-:W-:Y:S01]  /*6f70*/  FMUL R15, R19, 1.4426950216293334961 ;  /* 0x3fb8aa3b130f7820 */ /* 0x000fe20000400000 */
[----:B------:R-:W-:Y:S01]  /*6f80*/  FMUL R216, R20, 1.4426950216293334961 ;  /* 0x3fb8aa3b14d87820 */ /* 0x000fe20000400000 */
[C---:B------:R-:W-:Y:S01]  /*6f90*/  IMAD.WIDE R18, R91.reuse, 0x2, R210 ;  /* 0x000000025b127825 */ /* 0x040fe200078e02d2 */
[----:B------:R-:W5:Y:S03]  /*6fa0*/  LDG.E.U16 R222, desc[UR32][R222.64] ;  /* 0x00000020dede7981 */ /* 0x000f66000c1e1500 */
[----:B-1----:R-:W-:-:S04]  /*6fb0*/  IMAD.WIDE R204, R91, 0x2, R74 ;  /* 0x000000025bcc7825 */ /* 0x002fc800078e024a */
[----:B------:R-:W-:Y:S01]  /*6fc0*/  FMUL R22, R22, 1.4426950216293334961 ;  /* 0x3fb8aa3b16167820 */ /* 0x000fe20000400000 */
[--C-:B------:R-:W-:Y:S01]  /*6fd0*/  FFMA R23, R23, UR52, -R72.reuse ;  /* 0x0000003417177c23 */ /* 0x100fe20008000848 */
[----:B---3--:R-:W-:Y:S01]  /*6fe0*/  FFMA R17, R21, UR52, -R72 ;  /* 0x0000003415117c23 */ /* 0x008fe20008000848 */
[----:B------:R-:W-:-:S04]  /*6ff0*/  IMAD.WIDE R20, R91, 0x2, R122 ;  /* 0x000000025b147825 */ /* 0x000fc800078e027a */
[--C-:B------:R-:W-:Y:S01]  /*7000*/  FFMA R24, R24, UR52, -R72.reuse ;  /* 0x0000003418187c23 */ /* 0x100fe20008000848 */
[----:B------:R-:W-:Y:S01]  /*7010*/  FFMA R25, R25, UR52, -R72 ;  /* 0x0000003419197c23 */ /* 0x000fe20008000848 */
[----:B------:R-:W3:Y:S01]  /*7020*/  LDG.E.U16 R223, desc[UR32][R204.64] ;  /* 0x00000020ccdf7981 */ /* 0x000ee2000c1e1500 */
[----:B------:R-:W-:-:S04]  /*7030*/  IMAD.WIDE R232, R91, 0x2, R80 ;  /* 0x000000025be87825 */ /* 0x000fc800078e0250 */
[--C-:B------:R-:W-:Y:S01]  /*7040*/  FFMA R26, R26, UR52, -R72.reuse ;  /* 0x000000341a1a7c23 */ /* 0x100fe20008000848 */
[----:B------:R-:W-:Y:S01]  /*7050*/  FFMA R27, R27, UR52, -R72 ;  /* 0x000000341b1b7c23 */ /* 0x000fe20008000848 */
[----:B------:R1:W2:Y:S01]  /*7060*/  LDG.E.U16 R227, desc[UR32][R18.64] ;  /* 0x0000002012e37981 */ /* 0x0002a2000c1e1500 */
[----:B------:R-:W-:-:S04]  /*7070*/  IMAD.WIDE R206, R91, 0x2, R82 ;  /* 0x000000025bce7825 */ /* 0x000fc800078e0252 */
[C---:B------:R-:W-:Y:S01]  /*7080*/  IMAD.WIDE R234, R91.reuse, 0x2, R88 ;  /* 0x000000025bea7825 */ /* 0x040fe200078e0258 */
[----:B------:R0:W2:Y:S03]  /*7090*/  LDG.E.U16 R226, desc[UR32][R20.64] ;  /* 0x0000002014e27981 */ /* 0x0000a6000c1e1500 */
[C---:B------:R-:W-:Y:S01]  /*70a0*/  IMAD.WIDE R228, R91.reuse, 0x2, R106 ;  /* 0x000000025be47825 */ /* 0x040fe200078e026a */
[----:B-1----:R1:W-:Y:S03]  /*70b0*/  MUFU.EX2 R18, R22 ;  /* 0x0000001600127308 */ /* 0x0023e60000000800 */
[----:B------:R-:W-:-:S04]  /*70c0*/  IMAD.WIDE R204, R91, 0x2, R112 ;  /* 0x000000025bcc7825 */ /* 0x000fc800078e0270 */
[----:B------:R-:W-:Y:S01]  /*70d0*/  FMUL R19, R23, 1.4426950216293334961 ;  /* 0x3fb8aa3b17137820 */ /* 0x000fe20000400000 */
[----:B------:R1:W2:Y:S01]  /*70e0*/  LDG.E.U16 R224, desc[UR32][R206.64] ;  /* 0x00000020cee07981 */ /* 0x0002a2000c1e1500 */
[----:B0-----:R-:W-:Y:S01]  /*70f0*/  FMUL R21, R24, 1.4426950216293334961 ;  /* 0x3fb8aa3b18157820 */ /* 0x001fe20000400000 */
[----:B------:R-:W-:-:S04]  /*7100*/  IMAD.WIDE R238, R91, 0x2, R208 ;  /* 0x000000025bee7825 */ /* 0x000fc800078e02d0 */
[----:B------:R-:W-:Y:S01]  /*7110*/  FMUL R24, R25, 1.4426950216293334961 ;  /* 0x3fb8aa3b19187820 */ /* 0x000fe20000400000 */
[----:B------:R-:W2:Y:S01]  /*7120*/  LDG.E.U16 R232, desc[UR32][R232.64] ;  /* 0x00000020e8e87981 */ /* 0x000ea2000c1e1500 */
[----:B------:R-:W-:Y:S01]  /*7130*/  FMUL R20, R26, 1.4426950216293334961 ;  /* 0x3fb8aa3b1a147820 */ /* 0x000fe20000400000 */
[----:B-1----:R-:W-:-:S04]  /*7140*/  IMAD.WIDE R22, R91, 0x2, R86 ;  /* 0x000000025b167825 */ /* 0x002fc800078e0256 */
[----:B------:R-:W-:Y:S01]  /*7150*/  FMUL R25, R27, 1.4426950216293334961 ;  /* 0x3fb8aa3b1b197820 */ /* 0x000fe20000400000 */
[----:B------:R-:W-:Y:S01]  /*7160*/  FFMA R28, R28, UR52, -R72 ;  /* 0x000000341c1c7c23 */ /* 0x000fe20008000848 */
[----:B------:R-:W-:-:S04]  /*7170*/  IMAD.WIDE R212, R91, 0x2, R100 ;  /* 0x000000025bd47825 */ /* 0x000fc800078e0264 */
[--C-:B------:R-:W-:Y:S01]  /*7180*/  FFMA R30, R30, UR52, -R72.reuse ;  /* 0x000000341e1e7c23 */ /* 0x100fe20008000848 */
[----:B------:R-:W-:Y:S01]  /*7190*/  FFMA R31, R31, UR52, -R72 ;  /* 0x000000341f1f7c23 */ /* 0x000fe20008000848 */
[----:B------:R-:W2:Y:S01]  /*71a0*/  LDG.E.U16 R234, desc[UR32][R234.64] ;  /* 0x00000020eaea7981 */ /* 0x000ea2000c1e1500 */
[----:B------:R-:W-:-:S04]  /*71b0*/  IMAD.WIDE R214, R91, 0x2, R92 ;  /* 0x000000025bd67825 */ /* 0x000fc800078e025c */
[C---:B------:R-:W-:Y:S01]  /*71c0*/  IMAD.WIDE R230, R91.reuse, 0x2, R114 ;  /* 0x000000025be67825 */ /* 0x040fe200078e0272 */
[----:B------:R0:W2:Y:S03]  /*71d0*/  LDG.E.U16 R233, desc[UR32][R204.64] ;  /* 0x00000020cce97981 */ /* 0x0000a6000c1e1500 */
[C---:B------:R-:W-:Y:S01]  /*71e0*/  IMAD.WIDE R236, R91.reuse, 0x2, R98 ;  /* 0x000000025bec7825 */ /* 0x040fe200078e0262 */
[----:B------:R-:W2:Y:S03]  /*71f0*/  LDG.E.U16 R228, desc[UR32][R228.64] ;  /* 0x00000020e4e47981 */ /* 0x000ea6000c1e1500 */
[C---:B------:R-:W-:Y:S01]  /*7200*/  IMAD.WIDE R240, R91.reuse, 0x2, R196 ;  /* 0x000000025bf07825 */ /* 0x040fe200078e02c4 */
[----:B------:R1:W2:Y:S03]  /*7210*/  LDG.E.U16 R235, desc[UR32][R22.64] ;  /* 0x0000002016eb7981 */ /* 0x0002a6000c1e1500 */
[C---:B------:R-:W-:Y:S01]  /*7220*/  IMAD.WIDE R246, R91.reuse, 0x2, R118 ;  /* 0x000000025bf67825 */ /* 0x040fe200078e0276 */
[----:B------:R-:W2:Y:S03]  /*7230*/  LDG.E.U16 R220, desc[UR32][R212.64] ;  /* 0x00000020d4dc7981 */ /* 0x000ea6000c1e1500 */
[C---:B------:R-:W-:Y:S01]  /*7240*/  IMAD.WIDE R244, R91.reuse, 0x2, R110 ;  /* 0x000000025bf47825 */ /* 0x040fe200078e026e */
[----:B------:R0:W2:Y:S03]  /*7250*/  LDG.E.U16 R225, desc[UR32][R214.64] ;  /* 0x00000020d6e17981 */ /* 0x0000a6000c1e1500 */
[C---:B------:R-:W-:Y:S01]  /*7260*/  IMAD.WIDE R250, R91.reuse, 0x2, R94 ;  /* 0x000000025bfa7825 */ /* 0x040fe200078e025e */
[----:B------:R1:W-:Y:S01]  /*7270*/  MUFU.EX2 R16, R216 ;  /* 0x000000d800107308 */ /* 0x0003e20000000800 */
[----:B------:R-:W2:Y:S02]  /*7280*/  LDG.E.U16 R238, desc[UR32][R238.64] ;  /* 0x00000020eeee7981 */ /* 0x000ea4000c1e1500 */
[----:B------:R-:W-:-:S02]  /*7290*/  IMAD.WIDE R206, R91, 0x2, R120 ;  /* 0x000000025bce7825 */ /* 0x000fc400078e0278 */
[----:B------:R-:W2:Y:S02]  /*72a0*/  LDG.E.U16 R230, desc[UR32][R230.64] ;  /* 0x00000020e6e67981 */ /* 0x000ea4000c1e1500 */
[----:B0-----:R-:W-:-:S04]  /*72b0*/  IMAD.WIDE R204, R91, 0x2, R202 ;  /* 0x000000025bcc7825 */ /* 0x001fc800078e02ca */
[C---:B------:R-:W-:Y:S01]  /*72c0*/  IMAD.WIDE R248, R91.reuse, 0x2, R84 ;  /* 0x000000025bf87825 */ /* 0x040fe200078e0254 */
[----:B------:R0:W2:Y:S03]  /*72d0*/  LDG.E.U16 R229, desc[UR32][R206.64] ;  /* 0x00000020cee57981 */ /* 0x0000a6000c1e1500 */
[--C-:B------:R-:W-:Y:S01]  /*72e0*/  FFMA R36, R36, UR52, -R72.reuse ;  /* 0x0000003424247c23 */ /* 0x100fe20008000848 */
[----:B------:R-:W-:Y:S01]  /*72f0*/  FFMA R32, R32, UR52, -R72 ;  /* 0x0000003420207c23 */ /* 0x000fe20008000848 */
[C---:B------:R-:W-:Y:S01]  /*7300*/  IMAD.WIDE R26, R91.reuse, 0x2, R102 ;  /* 0x000000025b1a7825 */ /* 0x040fe200078e0266 */
[----:B-1----:R1:W-:Y:S03]  /*7310*/  MUFU.EX2 R23, R25 ;  /* 0x0000001900177308 */ /* 0x0023e60000000800 */
[----:B------:R-:W-:Y:S01]  /*7320*/  FMUL R22, R28, 1.4426950216293334961 ;  /* 0x3fb8aa3b1c167820 */ /* 0x000fe20000400000 */
[----:B------:R-:W2:Y:S01]  /*7330*/  LDG.E.U16 R239, desc[UR32][R204.64] ;  /* 0x00000020ccef7981 */ /* 0x000ea2000c1e1500 */
[----:B------:R-:W-:-:S04]  /*7340*/  IMAD.WIDE R216, R91, 0x2, R104 ;  /* 0x000000025bd87825 */ /* 0x000fc800078e0268 */
[----:B------:R-:W-:Y:S01]  /*7350*/  FMUL R28, R31, 1.4426950216293334961 ;  /* 0x3fb8aa3b1f1c7820 */ /* 0x000fe20000400000 */
[----:B------:R0:W2:Y:S01]  /*7360*/  LDG.E.U16 R242, desc[UR32][R26.64] ;  /* 0x000000201af27981 */ /* 0x0000a2000c1e1500 */
[----:B------:R-:W-:-:S04]  /*7370*/  IMAD.WIDE R214, R91, 0x2, R96 ;  /* 0x000000025bd67825 */ /* 0x000fc800078e0260 */
[----:B------:R-:W-:Y:S01]  /*7380*/  FFMA R40, R40, UR52, -R72 ;  /* 0x0000003428287c23 */ /* 0x000fe20008000848 */
[----:B-1----:R-:W-:Y:S01]  /*7390*/  FMUL R25, R30, 1.4426950216293334961 ;  /* 0x3fb8aa3b1e197820 */ /* 0x002fe20000400000 */
[----:B------:R-:W2:Y:S01]  /*73a0*/  LDG.E.U16 R236, desc[UR32][R236.64] ;  /* 0x00000020ecec7981 */ /* 0x000ea2000c1e1500 */
[----:B------:R-:W-:-:S04]  /*73b0*/  IMAD.WIDE R212, R91, 0x2, R78 ;  /* 0x000000025bd47825 */ /* 0x000fc800078e024e */
[--C-:B------:R-:W-:Y:S01]  /*73c0*/  FFMA R33, R33, UR52, -R72.reuse ;  /* 0x0000003421217c23 */ /* 0x100fe20008000848 */
[----:B------:R-:W-:Y:S01]  /*73d0*/  FFMA R38, R38, UR52, -R72 ;  /* 0x0000003426267c23 */ /* 0x000fe20008000848 */
[----:B------:R-:W2:Y:S01]  /*73e0*/  LDG.E.U16 R240, desc[UR32][R240.64] ;  /* 0x00000020f0f07981 */ /* 0x000ea2000c1e1500 */
[----:B0-----:R-:W-:-:S04]  /*73f0*/  IMAD.WIDE R206, R91, 0x2, R194 ;  /* 0x000000025bce7825 */ /* 0x001fc800078e02c2 */
[--C-:B------:R-:W-:Y:S01]  /*7400*/  FFMA R39, R39, UR52, -R72.reuse ;  /* 0x0000003427277c23 */ /* 0x100fe20008000848 */
[----:B------:R-:W-:Y:S01]  /*7410*/  FFMA R43, R43, UR52, -R72 ;  /* 0x000000342b2b7c23 */ /* 0x000fe20008000848 */
[----:B------:R-:W2:Y:S01]  /*7420*/  LDG.E.U16 R231, desc[UR32][R216.64] ;  /* 0x00000020d8e77981 */ /* 0x000ea2000c1e1500 */
[C---:B------:R-:W-:Y:S01]  /*7430*/  IMAD.WIDE R26, R91.reuse, 0x2, R76 ;  /* 0x000000025b1a7825 */ /* 0x040fe200078e024c */
[----:B------:R-:W0:Y:S02]  /*7440*/  MUFU.EX2 R12, R12 ;  /* 0x0000000c000c7308 */ /* 0x000e240000000800 */
[----:B------:R-:W2:Y:S01]  /*7450*/  LDG.E.U16 R237, desc[UR32][R214.64] ;  /* 0x00000020d6ed7981 */ /* 0x000ea2000c1e1500 */
[----:B------:R-:W-:-:S03]  /*7460*/  IMAD.WIDE R204, R91, 0x2, R190 ;  /* 0x000000025bcc7825 */ /* 0x000fc600078e02be */
[----:B------:R-:W2:Y:S01]  /*7470*/  LDG.E.U16 R243, desc[UR32][R212.64] ;  /* 0x00000020d4f37981 */ /* 0x000ea2000c1e1500 */
[----:B------:R-:W-:-:S03]  /*7480*/  IMAD.WIDE R30, R91, 0x2, R198 ;  /* 0x000000025b1e7825 */ /* 0x000fc600078e02c6 */
[----:B------:R1:W2:Y:S04]  /*7490*/  LDG.E.U16 R241, desc[UR32][R206.64] ;  /* 0x00000020cef17981 */ /* 0x0002a8000c1e1500 */
[----:B------:R-:W2:Y:S04]  /*74a0*/  LDG.E.U16 R246, desc[UR32][R246.64] ;  /* 0x00000020f6f67981 */ /* 0x000ea8000c1e1500 */
[----:B------:R-:W2:Y:S04]  /*74b0*/  LDG.E.U16 R244, desc[UR32][R244.64] ;  /* 0x00000020f4f47981 */ /* 0x000ea8000c1e1500 */
[----:B------:R-:W2:Y:S04]  /*74c0*/  LDG.E.U16 R250, desc[UR32][R250.64] ;  /* 0x00000020fafa7981 */ /* 0x000ea8000c1e1500 */
[----:B------:R-:W2:Y:S04]  /*74d0*/  LDG.E.U16 R248, desc[UR32][R248.64] ;  /* 0x00000020f8f87981 */ /* 0x000ea8000c1e1500 */
[----:B------:R-:W2:Y:S04]  /*74e0*/  LDG.E.U16 R245, desc[UR32][R26.64] ;  /* 0x000000201af57981 */ /* 0x000ea8000c1e1500 */
[----:B------:R-:W2:Y:S04]  /*74f0*/  LDG.E.U16 R252, desc[UR32][R204.64] ;  /* 0x00000020ccfc7981 */ /* 0x000ea8000c1e1500 */
[----:B------:R0:W2:Y:S01]  /*7500*/  LDG.E.U16 R247, desc[UR32][R30.64] ;  /* 0x000000201ef77981 */ /* 0x0000a2000c1e1500 */
[----:B-1----:R-:W-:Y:S01]  /*7510*/  FMUL R206, R32, 1.4426950216293334961 ;  /* 0x3fb8aa3b20ce7820 */ /* 0x002fe20000400000 */
[----:B------:R-:W-:Y:S01]  /*7520*/  FMUL R32, R33, 1.4426950216293334961 ;  /* 0x3fb8aa3b21207820 */ /* 0x000fe20000400000 */
[----:B------:R-:W-:Y:S01]  /*7530*/  FMUL R33, R38, 1.4426950216293334961 ;  /* 0x3fb8aa3b26217820 */ /* 0x000fe20000400000 */
[----:B------:R-:W-:Y:S01]  /*7540*/  FMUL R38, R39, 1.4426950216293334961 ;  /* 0x3fb8aa3b27267820 */ /* 0x000fe20000400000 */
[----:B------:R-:W-:Y:S01]  /*7550*/  FMUL R39, R43, 1.4426950216293334961 ;  /* 0x3fb8aa3b2b277820 */ /* 0x000fe20000400000 */
[----:B0-----:R-:W-:Y:S01]  /*7560*/  FMUL R30, R36, 1.4426950216293334961 ;  /* 0x3fb8aa3b241e7820 */ /* 0x001fe20000400000 */
[----:B------:R-:W-:Y:S01]  /*7570*/  FMUL R36, R40, 1.4426950216293334961 ;  /* 0x3fb8aa3b28247820 */ /* 0x000fe20000400000 */
[----:B------:R-:W-:-:S04]  /*7580*/  FADD R40, R4, R193 ;  /* 0x000000c104287221 */ /* 0x000fc80000000000 */
[----:B------:R-:W-:-:S04]  /*7590*/  FADD R43, R5, R40 ;  /* 0x00000028052b7221 */ /* 0x000fc80000000000 */
[----:B------:R-:W-:-:S04]  /*75a0*/  FADD R43, R200, R43 ;  /* 0x0000002bc82b7221 */ /* 0x000fc80000000000 */
[----:B------:R-:W-:-:S04]  /*75b0*/  FADD R40, R6, R43 ;  /* 0x0000002b06287221 */ /* 0x000fc80000000000 */
[----:B------:R-:W-:-:S04]  /*75c0*/  FADD R40, R201, R40 ;  /* 0x00000028c9287221 */ /* 0x000fc80000000000 */
[----:B------:R-:W-:-:S04]  /*75d0*/  FADD R43, R7, R40 ;  /* 0x00000028072b7221 */ /* 0x000fc80000000000 */
[----:B------:R-:W-:-:S04]  /*75e0*/  FADD R43, R192, R43 ;  /* 0x0000002bc02b7221 */ /* 0x000fc80000000000 */
[----:B------:R-:W-:-:S04]  /*75f0*/  FADD R40, R8, R43 ;  /* 0x0000002b08287221 */ /* 0x000fc80000000000 */
[----:B------:R-:W-:Y:S01]  /*7600*/  FADD R40, R11, R40 ;  /* 0x000000280b287221 */ /* 0x000fe20000000000 */
[----:B------:R-:W0:Y:S03]  /*7610*/  MUFU.EX2 R15, R15 ;  /* 0x0000000f000f7308 */ /* 0x000e260000000800 */
[----:B------:R-:W-:Y:S01]  /*7620*/  FADD R43, R9, R40 ;  /* 0x00000028092b7221 */ /* 0x000fe20000000000 */
[----:B------:R-:W-:Y:S01]  /*7630*/  FMUL R17, R17, 1.4426950216293334961 ;  /* 0x3fb8aa3b11117820 */ /* 0x000fe20000400000 */
[--C-:B------:R-:W-:Y:S02]  /*7640*/  FFMA R34, R34, UR52, -R72.reuse ;  /* 0x0000003422227c23 */ /* 0x100fe40008000848 */
[----:B------:R-:W-:Y:S01]  /*7650*/  FADD R43, R14, R43 ;  /* 0x0000002b0e2b7221 */ /* 0x000fe20000000000 */
[--C-:B------:R-:W-:Y:S01]  /*7660*/  FFMA R35, R35, UR52, -R72.reuse ;  /* 0x0000003423237c23 */ /* 0x100fe20008000848 */
[--C-:B------:R-:W-:Y:S01]  /*7670*/  FFMA R37, R37, UR52, -R72.reuse ;  /* 0x0000003425257c23 */ /* 0x100fe20008000848 */
[--C-:B------:R-:W-:Y:S01]  /*7680*/  FFMA R44, R44, UR52, -R72.reuse ;  /* 0x000000342c2c7c23 */ /* 0x100fe20008000848 */
[----:B------:R-:W-:Y:S01]  /*7690*/  FADD R40, R10, R43 ;  /* 0x0000002b0a287221 */ /* 0x000fe20000000000 */
[----:B------:R-:W-:Y:S01]  /*76a0*/  FMUL R26, R34, 1.4426950216293334961 ;  /* 0x3fb8aa3b221a7820 */ /* 0x000fe20000400000 */
[--C-:B------:R-:W-:Y:S01]  /*76b0*/  FFMA R46, R46, UR52, -R72.reuse ;  /* 0x000000342e2e7c23 */ /* 0x100fe20008000848 */
[----:B------:R-:W1:Y:S01]  /*76c0*/  MUFU.EX2 R17, R17 ;  /* 0x0000001100117308 */ /* 0x000e620000000800 */
[----:B------:R-:W-:Y:S01]  /*76d0*/  FMUL R34, R35, 1.4426950216293334961 ;  /* 0x3fb8aa3b23227820 */ /* 0x000fe20000400000 */
[----:B------:R-:W-:Y:S01]  /*76e0*/  FFMA R50, R50, UR52, -R72 ;  /* 0x0000003432327c23 */ /* 0x000fe20008000848 */
[----:B------:R-:W-:Y:S01]  /*76f0*/  FMUL R35, R37, 1.4426950216293334961 ;  /* 0x3fb8aa3b25237820 */ /* 0x000fe20000400000 */
[----:B------:R-:W-:Y:S01]  /*7700*/  FADD R43, R13, R40 ;  /* 0x000000280d2b7221 */ /* 0x000fe20000000000 */
[----:B------:R-:W-:Y:S01]  /*7710*/  FMUL R37, R44, 1.4426950216293334961 ;  /* 0x3fb8aa3b2c257820 */ /* 0x000fe20000400000 */
[----:B------:R-:W-:Y:S01]  /*7720*/  FMUL R44, R46, 1.4426950216293334961 ;  /* 0x3fb8aa3b2e2c7820 */ /* 0x000fe20000400000 */
[----:B------:R-:W-:Y:S01]  /*7730*/  FMUL R46, R50, 1.4426950216293334961 ;  /* 0x3fb8aa3b322e7820 */ /* 0x000fe20000400000 */
[----:B------:R-:W-:Y:S01]  /*7740*/  FADD R50, R12, R43 ;  /* 0x0000002b0c327221 */ /* 0x000fe20000000000 */
[----:B------:R-:W1:Y:S01]  /*7750*/  MUFU.EX2 R19, R19 ;  /* 0x0000001300137308 */ /* 0x000e620000000800 */
[--C-:B------:R-:W-:Y:S01]  /*7760*/  FFMA R42, R42, UR52, -R72.reuse ;  /* 0x000000342a2a7c23 */ /* 0x100fe20008000848 */
[----:B------:R-:W-:Y:S01]  /*7770*/  FFMA R45, R45, UR52, -R72 ;  /* 0x000000342d2d7c23 */ /* 0x000fe20008000848 */
[----:B0-----:R-:W-:Y:S01]  /*7780*/  FADD R43, R15, R50 ;  /* 0x000000320f2b7221 */ /* 0x001fe20000000000 */
[--C-:B------:R-:W-:Y:S01]  /*7790*/  FFMA R48, R48, UR52, -R72.reuse ;  /* 0x0000003430307c23 */ /* 0x100fe20008000848 */
[--C-:B------:R-:W-:Y:S01]  /*77a0*/  FFMA R49, R49, UR52, -R72.reuse ;  /* 0x0000003431317c23 */ /* 0x100fe20008000848 */
[----:B------:R-:W-:-:S02]  /*77b0*/  FFMA R51, R51, UR52, -R72 ;  /* 0x0000003433337c23 */ /* 0x000fc40008000848 */
[----:B------:R0:W-:Y:S01]  /*77c0*/  MUFU.EX2 R31, R34 ;  /* 0x00000022001f7308 */ /* 0x0001e20000000800 */
[----:B------:R-:W-:-:S07]  /*77d0*/  FADD R50, R16, R43 ;  /* 0x0000002b10327221 */ /* 0x000fce0000000000 */
[----:B------:R-:W1:Y:S01]  /*77e0*/  MUFU.EX2 R21, R21 ;  /* 0x0000001500157308 */ /* 0x000e620000000800 */
[----:B0-----:R-:W-:Y:S01]  /*77f0*/  FMUL R34, R42, 1.4426950216293334961 ;  /* 0x3fb8aa3b2a227820 */ /* 0x001fe20000400000 */
[----:B------:R-:W-:Y:S01]  /*7800*/  FMUL R42, R45, 1.4426950216293334961 ;  /* 0x3fb8aa3b2d2a7820 */ /* 0x000fe20000400000 */
[----:B------:R-:W-:Y:S01]  /*7810*/  FMUL R45, R48, 1.4426950216293334961 ;  /* 0x3fb8aa3b302d7820 */ /* 0x000fe20000400000 */
[----:B------:R-:W-:Y:S01]  /*7820*/  FMUL R48, R49, 1.4426950216293334961 ;  /* 0x3fb8aa3b31307820 */ /* 0x000fe20000400000 */
[----:B------:R-:W-:Y:S01]  /*7830*/  FMUL R49, R51, 1.4426950216293334961 ;  /* 0x3fb8aa3b33317820 */ /* 0x000fe20000400000 */
[----:B-1----:R-:W-:Y:S02]  /*7840*/  FADD R51, R17, R50 ;  /* 0x0000003211337221 */ /* 0x002fe40000000000 */
[----:B------:R-:W0:Y:S01]  /*7850*/  MUFU.EX2 R24, R24 ;  /* 0x0000001800187308 */ /* 0x000e220000000800 */
[----:B------:R-:W-:Y:S01]  /*7860*/  FFMA R29, R29, UR52, -R72 ;  /* 0x000000341d1d7c23 */ /* 0x000fe20008000848 */
[----:B------:R-:W-:-:S06]  /*7870*/  FADD R50, R18, R51 ;  /* 0x0000003312327221 */ /* 0x000fcc0000000000 */
[----:B------:R-:W1:Y:S01]  /*7880*/  MUFU.EX2 R20, R20 ;  /* 0x0000001400147308 */ /* 0x000e620000000800 */
[----:B------:R-:W-:Y:S01]  /*7890*/  FADD R50, R19, R50 ;  /* 0x0000003213327221 */ /* 0x000fe20000000000 */
[----:B------:R-:W-:-:S03]  /*78a0*/  FMUL R29, R29, 1.4426950216293334961 ;  /* 0x3fb8aa3b1d1d7820 */ /* 0x000fc60000400000 */
[----:B------:R-:W-:-:S03]  /*78b0*/  FADD R51, R21, R50 ;  /* 0x0000003215337221 */ /* 0x000fc60000000000 */
[----:B------:R-:W4:Y:S01]  /*78c0*/  MUFU.EX2 R22, R22 ;  /* 0x0000001600167308 */ /* 0x000f220000000800 */
[----:B0-----:R-:W-:-:S07]  /*78d0*/  FADD R51, R24, R51 ;  /* 0x0000003318337221 */ /* 0x001fce0000000000 */
[----:B------:R-:W0:Y:S01]  /*78e0*/  MUFU.EX2 R29, R29 ;  /* 0x0000001d001d7308 */ /* 0x000e220000000800 */
[----:B-1----:R-:W-:-:S07]  /*78f0*/  FADD R50, R20, R51 ;  /* 0x0000003314327221 */ /* 0x002fce0000000000 */
[----:B------:R-:W1:Y:S01]  /*7900*/  MUFU.EX2 R25, R25 ;  /* 0x0000001900197308 */ /* 0x000e620000000800 */
[----:B------:R-:W-:-:S07]  /*7910*/  FADD R51, R23, R50 ;  /* 0x0000003217337221 */ /* 0x000fce0000000000 */
[----:B------:R-:W1:Y:S01]  /*7920*/  MUFU.EX2 R28, R28 ;  /* 0x0000001c001c7308 */ /* 0x000e620000000800 */
[----:B----4-:R-:W-:-:S07]  /*7930*/  FADD R50, R22, R51 ;  /* 0x0000003316327221 */ /* 0x010fce0000000000 */
[----:B------:R-:W4:Y:S01]  /*7940*/  MUFU.EX2 R27, R206 ;  /* 0x000000ce001b7308 */ /* 0x000f220000000800 */
[----:B0-----:R-:W-:-:S07]  /*7950*/  FADD R50, R29, R50 ;  /* 0x000000321d327221 */ /* 0x001fce0000000000 */
[----:B------:R-:W0:Y:S01]  /*7960*/  MUFU.EX2 R32, R32 ;  /* 0x0000002000207308 */ /* 0x000e220000000800 */
[----:B-1----:R-:W-:-:S07]  /*7970*/  FADD R51, R25, R50 ;  /* 0x0000003219337221 */ /* 0x002fce0000000000 */
[----:B------:R-:W1:Y:S01]  /*7980*/  MUFU.EX2 R26, R26 ;  /* 0x0000001a001a7308 */ /* 0x000e620000000800 */
[----:B------:R-:W-:-:S04]  /*7990*/  FADD R50, R28, R51 ;  /* 0x000000331c327221 */ /* 0x000fc80000000000 */
[----:B----4-:R-:W-:-:S03]  /*79a0*/  FADD R51, R27, R50 ;  /* 0x000000321b337221 */ /* 0x010fc60000000000 */
[----:B------:R-:W4:Y:S01]  /*79b0*/  MUFU.EX2 R30, R30 ;  /* 0x0000001e001e7308 */ /* 0x000f220000000800 */
[----:B0-----:R-:W-:Y:S01]  /*79c0*/  FADD R51, R32, R51 ;  /* 0x0000003320337221 */ /* 0x001fe20000000000 */
[----:B------:R-:W-:-:S06]  /*79d0*/  FFMA R41, R41, UR52, -R72 ;  /* 0x0000003429297c23 */ /* 0x000fcc0008000848 */
[----:B------:R-:W0:Y:S01]  /*79e0*/  MUFU.EX2 R35, R35 ;  /* 0x0000002300237308 */ /* 0x000e220000000800 */
[----:B-1----:R-:W-:Y:S01]  /*79f0*/  FADD R50, R26, R51 ;  /* 0x000000331a327221 */ /* 0x002fe20000000000 */
[----:B------:R-:W-:-:S06]  /*7a00*/  FMUL R41, R41, 1.4426950216293334961 ;  /* 0x3fb8aa3b29297820 */ /* 0x000fcc0000400000 */
        /* <DEDUP_REMOVED lines=9> */
[----:B------:R-:W-:Y:S01]  /*7aa0*/  FADD R51, R38, R51 ;  /* 0x0000003326337221 */ /* 0x000fe20000000000 */
[----:B------:R-:W-:-:S06]  /*7ab0*/  FFMA R47, R47, UR52, -R72 ;  /* 0x000000342f2f7c23 */ /* 0x000fcc0008000848 */
[----:B------:R-:W1:Y:S01]  /*7ac0*/  MUFU.EX2 R39, R39 ;  /* 0x0000002700277308 */ /* 0x000e620000000800 */
[----:B----4-:R-:W-:Y:S01]  /*7ad0*/  FADD R50, R36, R51 ;  /* 0x0000003324327221 */ /* 0x010fe20000000000 */
[----:B------:R-:W-:-:S06]  /*7ae0*/  FMUL R47, R47, 1.4426950216293334961 ;  /* 0x3fb8aa3b2f2f7820 */ /* 0x000fcc0000400000 */
[----:B------:R-:W4:Y:S01]  /*7af0*/  MUFU.EX2 R37, R37 ;  /* 0x0000002500257308 */ /* 0x000f220000000800 */
[----:B0-----:R-:W-:-:S07]  /*7b00*/  FADD R51, R41, R50 ;  /* 0x0000003229337221 */ /* 0x001fce0000000000 */
[----:B------:R-:W0:Y:S01]  /*7b10*/  MUFU.EX2 R42, R42 ;  /* 0x0000002a002a7308 */ /* 0x000e220000000800 */
[----:B-1----:R-:W-:-:S07]  /*7b20*/  FADD R50, R34, R51 ;  /* 0x0000003322327221 */ /* 0x002fce0000000000 */
[----:B------:R-:W1:Y:S01]  /*7b30*/  MUFU.EX2 R44, R44 ;  /* 0x0000002c002c7308 */ /* 0x000e620000000800 */
[----:B------:R-:W-:Y:S01]  /*7b40*/  FADD R50, R39, R50 ;  /* 0x0000003227327221 */ /* 0x000fe20000000000 */
[----:B------:R-:W-:Y:S02]  /*7b50*/  F2FP.F16.F32.PACK_AB R8, R11, R8 ;  /* 0x000000080b08723e */ /* 0x000fe400000000ff */
[----:B------:R-:W-:-:S04]  /*7b60*/  F2FP.F16.F32.PACK_AB R11, R15, R12 ;  /* 0x0000000c0f0b723e */ /* 0x000fc800000000ff */
[----:B------:R-:W1:Y:S01]  /*7b70*/  MUFU.EX2 R47, R47 ;  /* 0x0000002f002f7308 */ /* 0x000e620000000800 */
[----:B----4-:R-:W-:Y:S01]  /*7b80*/  FADD R15, R37, R50 ;  /* 0x00000032250f7221 */ /* 0x010fe20000000000 */
[----:B------:R-:W-:Y:S01]  /*7b90*/  F2FP.F16.F32.PACK_AB R12, R17, R16 ;  /* 0x00000010110c723e */ /* 0x000fe200000000ff */
[----:B------:R-:W-:-:S05]  /*7ba0*/  FFMA R52, R52, UR52, -R72 ;  /* 0x0000003434347c23 */ /* 0x000fca0008000848 */
[----:B------:R-:W4:Y:S01]  /*7bb0*/  MUFU.EX2 R45, R45 ;  /* 0x0000002d002d7308 */ /* 0x000f220000000800 */
[--C-:B------:R-:W-:Y:S01]  /*7bc0*/  FFMA R53, R53, UR52, -R72.reuse ;  /* 0x0000003435357c23 */ /* 0x100fe20008000848 */
[----:B0-----:R-:W-:Y:S01]  /*7bd0*/  FADD R17, R42, R15 ;  /* 0x0000000f2a117221 */ /* 0x001fe20000000000 */
[--C-:B------:R-:W-:Y:S01]  /*7be0*/  FFMA R54, R54, UR52, -R72.reuse ;  /* 0x0000003436367c23 */ /* 0x100fe20008000848 */
[--C-:B------:R-:W-:Y:S01]  /*7bf0*/  FFMA R55, R55, UR52, -R72.reuse ;  /* 0x0000003437377c23 */ /* 0x100fe20008000848 */
[----:B------:R-:W-:-:S03]  /*7c00*/  FFMA R56, R56, UR52, -R72 ;  /* 0x0000003438387c23 */ /* 0x000fc60008000848 */
[----:B------:R-:W0:Y:S01]  /*7c10*/  MUFU.EX2 R48, R48 ;  /* 0x0000003000307308 */ /* 0x000e220000000800 */
[--C-:B------:R-:W-:Y:S01]  /*7c20*/  FFMA R57, R57, UR52, -R72.reuse ;  /* 0x0000003439397c23 */ /* 0x100fe20008000848 */
        /* <DEDUP_REMOVED lines=9> */
[----:B------:R-:W-:Y:S01]  /*7cc0*/  FFMA R67, R67, UR52, -R72 ;  /* 0x0000003443437c23 */ /* 0x000fe20008000848 */
[----:B------:R-:W0:Y:S01]  /*7cd0*/  MUFU.EX2 R46, R46 ;  /* 0x0000002e002e7308 */ /* 0x000e220000000800 */
[----:B------:R-:W-:Y:S01]  /*7ce0*/  F2FP.F16.F32.PACK_AB R15, R23, R20 ;  /* 0x00000014170f723e */ /* 0x000fe200000000ff */
[----:B------:R-:W-:Y:S01]  /*7cf0*/  FMUL R40, R52, 1.4426950216293334961 ;  /* 0x3fb8aa3b34287820 */ /* 0x000fe20000400000 */
[----:B------:R-:W-:Y:S01]  /*7d00*/  FMUL R43, R53, 1.4426950216293334961 ;  /* 0x3fb8aa3b352b7820 */ /* 0x000fe20000400000 */
[----:B-1----:R-:W-:Y:S01]  /*7d10*/  FADD R20, R44, R17 ;  /* 0x000000112c147221 */ /* 0x002fe20000000000 */
[----:B------:R-:W-:Y:S01]  /*7d20*/  FMUL R54, R54, 1.4426950216293334961 ;  /* 0x3fb8aa3b36367820 */ /* 0x000fe20000400000 */
        /* <DEDUP_REMOVED lines=13> */
[----:B------:R-:W1:Y:S01]  /*7e00*/  MUFU.EX2 R49, R49 ;  /* 0x0000003100317308 */ /* 0x000e620000000800 */
[----:B------:R-:W-:Y:S01]  /*7e10*/  F2FP.F16.F32.PACK_AB R16, R29, R22 ;  /* 0x000000161d10723e */ /* 0x000fe200000000ff */
[----:B------:R-:W-:Y:S01]  /*7e20*/  FADD R22, R47, R20 ;  /* 0x000000142f167221 */ /* 0x000fe20000000000 */
[----:B------:R-:W-:-:S02]  /*7e30*/  F2FP.F16.F32.PACK_AB R4, R193, R4 ;  /* 0x00000004c104723e */ /* 0x000fc400000000ff */
[----:B------:R-:W-:Y:S02]  /*7e40*/  F2FP.F16.F32.PACK_AB R5, R200, R5 ;  /* 0x00000005c805723e */ /* 0x000fe400000000ff */
[----:B------:R-:W-:Y:S01]  /*7e50*/  F2FP.F16.F32.PACK_AB R6, R201, R6 ;  /* 0x00000006c906723e */ /* 0x000fe200000000ff */
[----:B------:R-:W-:Y:S01]  /*7e60*/  MUFU.EX2 R40, R40 ;  /* 0x0000002800287308 */ /* 0x000fe20000000800 */
[----:B------:R-:W-:Y:S01]  /*7e70*/  F2FP.F16.F32.PACK_AB R7, R192, R7 ;  /* 0x00000007c007723e */ /* 0x000fe200000000ff */
[----:B----4-:R-:W-:Y:S01]  /*7e80*/  FADD R23, R45, R22 ;  /* 0x000000162d177221 */ /* 0x010fe20000000000 */
[----:B------:R-:W-:-:S05]  /*7e90*/  F2FP.F16.F32.PACK_AB R17, R28, R25 ;  /* 0x000000191c11723e */ /* 0x000fca00000000ff */
[----:B------:R-:W4:Y:S01]  /*7ea0*/  MUFU.EX2 R43, R43 ;  /* 0x0000002b002b7308 */ /* 0x000f220000000800 */
[----:B------:R-:W-:Y:S01]  /*7eb0*/  LOP3.LUT R29, R68, 0x3f, RZ, 0xc0, !PT ;  /* 0x0000003f441d7812 */ /* 0x000fe200078ec0ff */
[----:B0-----:R-:W-:-:S06]  /*7ec0*/  FADD R25, R48, R23 ;  /* 0x0000001730197221 */ /* 0x001fcc0000000000 */
[----:B------:R-:W-:Y:S08]  /*7ed0*/  MUFU.EX2 R207, R54 ;  /* 0x0000003600cf7308 */ /* 0x000ff00000000800 */
[----:B------:R-:W0:Y:S08]  /*7ee0*/  MUFU.EX2 R212, R55 ;  /* 0x0000003700d47308 */ /* 0x000e300000000800 */
        /* <DEDUP_REMOVED lines=11> */
[----:B------:R-:W0:Y:S01]  /*7fa0*/  MUFU.EX2 R201, R67 ;  /* 0x0000004300c97308 */ /* 0x000e220000000800 */
[----:B------:R-:W-:Y:S01]  /*7fb0*/  F2FP.F16.F32.PACK_AB R23, R39, R34 ;  /* 0x000000222717723e */ /* 0x000fe200000000ff */
[----:B------:R-:W-:Y:S01]  /*7fc0*/  FADD R28, R46, R25 ;  /* 0x000000192e1c7221 */ /* 0x000fe20000000000 */
[----:B------:R-:W-:-:S02]  /*7fd0*/  SHF.L.U32 R39, R29, 0x1, RZ ;  /* 0x000000011d277819 */ /* 0x000fc400000006ff */
[----:B------:R-:W-:Y:S02]  /*7fe0*/  F2FP.F16.F32.PACK_AB R9, R14, R9 ;  /* 0x000000090e09723e */ /* 0x000fe400000000ff */
[----:B------:R-:W-:Y:S02]  /*7ff0*/  F2FP.F16.F32.PACK_AB R14, R24, R21 ;  /* 0x00000015180e723e */ /* 0x000fe400000000ff */
[----:B------:R-:W-:Y:S01]  /*8000*/  F2FP.F16.F32.PACK_AB R24, R42, R37 ;  /* 0x000000252a18723e */ /* 0x000fe200000000ff */
[----:B-1----:R-:W-:Y:S01]  /*8010*/  FADD R37, R49, R28 ;  /* 0x0000001c31257221 */ /* 0x002fe20000000000 */
[----:B------:R-:W-:Y:S02]  /*8020*/  LOP3.LUT R39, R39, 0x90, R2, 0x78, !PT ;  /* 0x0000009027277812 */ /* 0x000fe400078e7802 */
[----:B------:R-:W-:Y:S02]  /*8030*/  F2FP.F16.F32.PACK_AB R10, R13, R10 ;  /* 0x0000000a0d0a723e */ /* 0x000fe400000000ff */
[----:B------:R-:W-:-:S02]  /*8040*/  F2FP.F16.F32.PACK_AB R13, R19, R18 ;  /* 0x00000012130d723e */ /* 0x000fc400000000ff */
[----:B------:R-:W-:Y:S02]  /*8050*/  F2FP.F16.F32.PACK_AB R18, R32, R27 ;  /* 0x0000001b2012723e */ /* 0x000fe400000000ff */
[----:B------:R-:W-:Y:S02]  /*8060*/  F2FP.F16.F32.PACK_AB R19, R31, R26 ;  /* 0x0000001a1f13723e */ /* 0x000fe400000000ff */
[----:B------:R-:W-:Y:S02]  /*8070*/  F2FP.F16.F32.PACK_AB R20, R35, R30 ;  /* 0x0000001e2314723e */ /* 0x000fe400000000ff */
[----:B------:R-:W-:Y:S01]  /*8080*/  F2FP.F16.F32.PACK_AB R21, R38, R33 ;  /* 0x000000212615723e */ /* 0x000fe200000000ff */
[----:B--2---:R-:W-:Y:S01]  /*8090*/  STS.U16 [R39+UR11+0x8000], R218 ;  /* 0x008000da27007988 */ /* 0x004fe2000800040b */
[----:B------:R-:W-:Y:S02]  /*80a0*/  F2FP.F16.F32.PACK_AB R22, R41, R36 ;  /* 0x000000242916723e */ /* 0x000fe400000000ff */
[----:B------:R-:W-:Y:S01]  /*80b0*/  F2FP.F16.F32.PACK_AB R25, R47, R44 ;  /* 0x0000002c2f19723e */ /* 0x000fe200000000ff */
[----:B-----5:R-:W-:Y:S01]  /*80c0*/  STS.U16 [R39+UR11+0x8400], R222 ;  /* 0x008400de27007988 */ /* 0x020fe2000800040b */
[----:B------:R-:W-:-:S02]  /*80d0*/  F2FP.F16.F32.PACK_AB R26, R48, R45 ;  /* 0x0000002d301a723e */ /* 0x000fc400000000ff */
[----:B------:R-:W-:Y:S01]  /*80e0*/  F2FP.F16.F32.PACK_AB R27, R49, R46 ;  /* 0x0000002e311b723e */ /* 0x000fe200000000ff */
[----:B------:R-:W-:Y:S01]  /*80f0*/  STS.U16 [R39+UR11+0x8800], R221 ;  /* 0x008800dd27007988 */ /* 0x000fe2000800040b */
[----:B----4-:R-:W-:Y:S01]  /*8100*/  F2FP.F16.F32.PACK_AB R28, R43, R40 ;  /* 0x000000282b1c723e */ /* 0x010fe200000000ff */
[----:B------:R-:W-:Y:S01]  /*8110*/  FADD R40, R40, R37 ;  /* 0x0000002528287221 */ /* 0x000fe20000000000 */
[----:B0-----:R-:W-:Y:S01]  /*8120*/  F2FP.F16.F32.PACK_AB R29, R212, R207 ;  /* 0x000000cfd41d723e */ /* 0x001fe200000000ff */
[----:B------:R0:W-:Y:S01]  /*8130*/  STS.U16 [R39+UR11+0x8c00], R220 ;  /* 0x008c00dc27007988 */ /* 0x0001e2000800040b */
[----:B------:R-:W-:Y:S02]  /*8140*/  F2FP.F16.F32.PACK_AB R30, R214, R213 ;  /* 0x000000d5d61e723e */ /* 0x000fe400000000ff */
[----:B------:R-:W-:Y:S01]  /*8150*/  F2FP.F16.F32.PACK_AB R31, R217, R216 ;  /* 0x000000d8d91f723e */ /* 0x000fe200000000ff */
[----:B------:R-:W-:Y:S01]  /*8160*/  STS.U16 [R39+UR11+0x9000], R225 ;  /* 0x009000e127007988 */ /* 0x000fe2000800040b */
[----:B------:R-:W-:-:S02]  /*8170*/  F2FP.F16.F32.PACK_AB R32, R192, R215 ;  /* 0x000000d7c020723e */ /* 0x000fc400000000ff */
[----:B------:R-:W-:Y:S01]  /*8180*/  F2FP.F16.F32.PACK_AB R33, R200, R193 ;  /* 0x000000c1c821723e */ /* 0x000fe200000000ff */
[----:B------:R-:W-:Y:S01]  /*8190*/  STS.U16 [R39+UR11+0x9400], R224 ;  /* 0x009400e027007988 */ /* 0x000fe2000800040b */
[----:B------:R-:W-:Y:S02]  /*81a0*/  F2FP.F16.F32.PACK_AB R34, R205, R206 ;  /* 0x000000cecd22723e */ /* 0x000fe400000000ff */
[----:B------:R-:W-:Y:S01]  /*81b0*/  F2FP.F16.F32.PACK_AB R35, R201, R204 ;  /* 0x000000ccc923723e */ /* 0x000fe200000000ff */
[----:B---3--:R-:W-:Y:S04]  /*81c0*/  STS.U16 [R39+UR11+0x9800], R223 ;  /* 0x009800df27007988 */ /* 0x008fe8000800040b */
[----:B------:R1:W-:Y:S01]  /*81d0*/  STS.U16 [R39+UR11+0x9c00], R227 ;  /* 0x009c00e327007988 */ /* 0x0003e2000800040b */
[----:B0-----:R-:W-:-:S03]  /*81e0*/  FADD R220, R43, R40 ;  /* 0x000000282bdc7221 */ /* 0x001fc60000000000 */
        /* <DEDUP_REMOVED lines=8> */
[----:B------:R-:W-:-:S03]  /*8270*/  FADD R218, -R72, R219 ;  /* 0x000000db48da7221 */ /* 0x000fc60000000100 */
        /* <DEDUP_REMOVED lines=8> */
[----:B------:R-:W-:Y:S03]  /*8300*/  STTM.x32 tmem[UR14+0x80], R4 ;  /* 0x00008004000079ed */ /* 0x000fe600082c000e */
        /* <DEDUP_REMOVED lines=9> */
[----:B--2---:R-:W-:Y:S01]  /*83a0*/  BAR.SYNC.DEFER_BLOCKING 0x0 ;  /* 0x0000000000007b1d */ /* 0x004fe20000010000 */
[----:B------:R-:W-:Y:S01]  /*83b0*/  FADD R207, R207, R220 ;  /* 0x000000dccfcf7221 */ /* 0x000fe20000000000 */
[----:B------:R-:W-:-:S04]  /*83c0*/  FMUL R218, R218, 1.4426950216293334961 ;  /* 0x3fb8aa3bdada7820 */ /* 0x000fc80000400000 */
[----:B-1----:R-:W1:Y:S01]  /*83d0*/  LDTM.x64 R4, tmem[UR14] ;  /* 0x0000000e000479ee */ /* 0x002e620008340000 */
[----:B------:R-:W-:Y:S02]  /*83e0*/  FADD R220, R212, R207 ;  /* 0x000000cfd4dc7221 */ /* 0x000fe40000000000 */
[----:B------:R-:W1:Y:S01]  /*83f0*/  MUFU.EX2 R212, R218 ;  /* 0x000000da00d47308 */ /* 0x000e620000000800 */
[----:B------:R-:W-:Y:S01]  /*8400*/  NOP ;  /* 0x0000000000007918 */ /* 0x000fe20000000000 */
[C---:B-1----:R-:W-:Y:S01]  /*8410*/  FMUL R4, R212.reuse, R4 ;  /* 0x00000004d4047220 */ /* 0x042fe20000400000 */
        /* <DEDUP_REMOVED lines=63> */
[----:B------:R0:W-:Y:S01]  /*8810*/  STTM.x64 tmem[UR14], R4 ;  /* 0x00000004000079ed */ /* 0x0001e2000834000e */
[----:B------:R-:W1:Y:S02]  /*8820*/  FENCE.VIEW.ASYNC.T ;  /* 0x00000000000073c6 */ /* 0x000e640000000200 */
[----:B-1----:R-:W-:Y:S01]  /*8830*/  BAR.SYNC.DEFER_BLOCKING 0x0 ;  /* 0x0000000000007b1d */ /* 0x002fe20000010000 */
[----:B------:R-:W-:-:S04]  /*8840*/  FADD R213, R213, R220 ;  /* 0x000000dcd5d57221 */ /* 0x000fc80000000000 */
[----:B------:R-:W-:-:S04]  /*8850*/  FADD R213, R214, R213 ;  /* 0x000000d5d6d57221 */ /* 0x000fc80000000000 */
[----:B------:R-:W-:Y:S01]  /*8860*/  FADD R216, R216, R213 ;  /* 0x000000d5d8d87221 */ /* 0x000fe20000000000 */
[----:B------:R1:W-:Y:S06]  /*8870*/  MEMBAR.ALL.CTA ;  /* 0x0000000000007992 */ /* 0x0003ec0000008000 */
[----:B-1----:R-:W1:Y:S01]  /*8880*/  FENCE.VIEW.ASYNC.S ;  /* 0x00000000000073c6 */ /* 0x002e620000000000 */
[----:B------:R-:W-:-:S04]  /*8890*/  FADD R216, R217, R216 ;  /* 0x000000d8d9d87221 */ /* 0x000fc80000000000 */
[----:B------:R-:W-:-:S04]  /*88a0*/  FADD R207, R215, R216 ;  /* 0x000000d8d7cf7221 */ /* 0x000fc80000000000 */
[----:B------:R-:W-:-:S04]  /*88b0*/  FADD R192, R192, R207 ;  /* 0x000000cfc0c07221 */ /* 0x000fc80000000000 */
[----:B------:R-:W-:-:S04]  /*88c0*/  FADD R193, R193, R192 ;  /* 0x000000c0c1c17221 */ /* 0x000fc80000000000 */
[----:B------:R-:W-:-:S04]  /*88d0*/  FADD R193, R200, R193 ;  /* 0x000000c1c8c17221 */ /* 0x000fc80000000000 */
[----:B------:R-:W-:-:S04]  /*88e0*/  FADD R206, R206, R193 ;  /* 0x000000c1cece7221 */ /* 0x000fc80000000000 */
[----:B------:R-:W-:Y:S01]  /*88f0*/  FADD R205, R205, R206 ;  /* 0x000000cecdcd7221 */ /* 0x000fe20000000000 */
[----:B------:R-:W-:-:S03]  /*8900*/  ULEA UR15, UR25, UR11, 0x3 ;  /* 0x0000000b190f7291 */ /* 0x000fc6000f8e18ff */
[----:B------:R-:W-:Y:S01]  /*8910*/  FADD R204, R204, R205 ;  /* 0x000000cdcccc7221 */ /* 0x000fe20000000000 */
[----:B------:R-:W-:-:S03]  /*8920*/  UIADD3 UR15, UPT, UPT, UR15, 0xa000, URZ ;  /* 0x0000a0000f0f7890 */ /* 0x000fc6000fffe0ff */
[----:B------:R-:W-:Y:S01]  /*8930*/  FADD R201, R201, R204 ;  /* 0x000000ccc9c97221 */ /* 0x000fe20000000000 */
[----:B------:R-:W-:Y:S01]  /*8940*/  UMOV UR5, UR6 ;  /* 0x0000000600057c82 */ /* 0x000fe20008000000 */
[----:B-1----:R-:W-:Y:S06]  /*8950*/  BAR.SYNC.DEFER_BLOCKING 0x0 ;  /* 0x0000000000007b1d */ /* 0x002fec0000010000 */
[----:B------:R-:W-:Y:S05]  /*8960*/  BRA.U UP1, `(.L_x_16) ;  /* 0x0000000101547547 */ /* 0x000fea000b800000 */
[----:B------:R-:W-:Y:S02]  /*8970*/  UIADD3 UR27, UPT, UPT, UR12, 0x88, URZ ;  /* 0x000000880c1b7890 */ /* 0x000fe4000fffe0ff */
[----:B------:R-:W-:Y:S02]  /*8980*/  UIADD3 UR34, UPT, UPT, UR12, 0x90, URZ ;  /* 0x000000900c227890 */ /* 0x000fe4000fffe0ff */
[----:B------:R-:W-:Y:S01]  /*8990*/  UIADD3 UR35, UPT, UPT, UR12, 0x98, URZ ;  /* 0x000000980c237890 */ /* 0x000fe2000fffe0ff */
        /* <DEDUP_REMOVED lines=18> */
.L_x_16:
[----:B------:R-:W-:Y:S01]  /*8ac0*/  UIADD3 UR25, UPT, UPT, UR25, 0x1, URZ ;  /* 0x0000000119197890 */ /* 0x000fe2000fffe0ff */
[----:B------:R-:W-:Y:S01]  /*8ad0*/  FFMA R73, R212, R73, R201 ;  /* 0x00000049d4497223 */ /* 0x000fe200000000c9 */
[----:B------:R-:W-:Y:S01]  /*8ae0*/  UIADD3 UR4, UPT, UPT, UR4, 0x40, URZ ;  /* 0x0000004004047890 */ /* 0x000fe2000fffe0ff */
[----:B------:R-:W-:Y:S01]  /*8af0*/  IADD3 R91, PT, PT, R91, UR23, RZ ;  /* 0x000000175b5b7c10 */ /* 0x000fe2000fffe0ff */
[----:B------:R-:W-:Y:S01]  /*8b00*/  UISETP.GT.AND UP2, UPT, UR25, 0x1, UPT ;  /* 0x000000011900788c */ /* 0x000fe2000bf44270 */
[----:B------:R-:W-:Y:S02]  /*8b10*/  IADD3 R90, PT, PT, R90, UR24, RZ ;  /* 0x000000185a5a7c10 */ /* 0x000fe4000fffe0ff */
[----:B------:R-:W-:Y:S01]  /*8b20*/  MOV R204, UR5 ;  /* 0x0000000500cc7c02 */ /* 0x000fe20008000f00 */
[----:B-1----:R-:W-:Y:S01]  /*8b30*/  USEL UR6, URZ, 0x1, !UP2 ;  /* 0x00000001ff067887 */ /* 0x002fe2000d000000 */
[----:B------:R-:W-:Y:S01]  /*8b40*/  MOV R219, R72 ;  /* 0x0000004800db7202 */ /* 0x000fe20000000f00 */
[----:B------:R-:W-:-:S02]  /*8b50*/  USEL UR25, UR25, URZ, !UP2 ;  /* 0x000000ff19197287 */ /* 0x000fc4000d000000 */
[----:B------:R-:W-:Y:S02]  /*8b60*/  UISETP.GE.AND UP2, UPT, UR4, UR20, UPT ;  /* 0x000000140400728c */ /* 0x000fe4000bf46270 */
[----:B------:R-:W-:-:S07]  /*8b70*/  ULOP3.LUT UR6, UR5, UR6, URZ, 0x3c, !UPT ;  /* 0x0000000605067292 */ /* 0x000fce000f8e3cff */
[----:B------:R-:W-:Y:S05]  /*8b80*/  BRA.U !UP2, `(.L_x_17) ;  /* 0xffffffd10a807547 */ /* 0x000fea000b83ffff */
.L_x_12:
[C---:B------:R-:W-:Y:S01]  /*8b90*/  FMUL R2, R73.reuse, 8388608 ;  /* 0x4b00000049027820 */ /* 0x040fe20000400000 */
[C---:B------:R-:W-:Y:S01]  /*8ba0*/  FSETP.GEU.AND P5, PT, R73.reuse, 1.175494350822287508e-38, PT ;  /* 0x008000004900780b */ /* 0x040fe20003fae000 */
[----:B-1----:R-:W1:Y:S01]  /*8bb0*/  LDCU UR4, c[0x0][0x3f0] ;  /* 0x00007e00ff0477ac */ /* 0x002e620008000800 */
[----:B0-----:R-:W-:Y:S01]  /*8bc0*/  HFMA2 R5, -RZ, RZ, 1.443359375, -0.2030029296875 ;  /* 0x3dc6b27fff057431 */ /* 0x001fe200000001ff */
[C---:B------:R-:W-:Y:S02]  /*8bd0*/  FSETP.GEU.AND P2, PT, |R73|.reuse, 1.175494350822287508e-38, PT ;  /* 0x008000004900780b */ /* 0x040fe40003f4e200 */
[----:B------:R-:W-:Y:S01]  /*8be0*/  FSEL R76, R2, R73, !P5 ;  /* 0x00000049024c7208 */ /* 0x000fe20006800000 */
[----:B------:R-:W0:Y:S01]  /*8bf0*/  LDCU.64 UR6, c[0x0][0x3e0] ;  /* 0x00007c00ff0677ac */ /* 0x000e220008000a00 */
[----:B------:R-:W-:Y:S02]  /*8c00*/  FSETP.GT.AND P3, PT, |R73|, 8.50705917302346158658e+37, PT ;  /* 0x7e8000004900780b */ /* 0x000fe40003f64200 */
[----:B------:R-:W-:-:S04]  /*8c10*/  IADD3 R2, PT, PT, R76, -0x3f3504f3, RZ ;  /* 0xc0cafb0d4c027810 */ /* 0x000fc80007ffe0ff */
[----:B------:R-:W-:-:S04]  /*8c20*/  LOP3.LUT R3, R2, 0xff800000, RZ, 0xc0, !PT ;  /* 0xff80000002037812 */ /* 0x000fc800078ec0ff */
[----:B------:R-:W-:Y:S01]  /*8c30*/  IADD3 R2, PT, PT, R76, -R3, RZ ;  /* 0x800000034c027210 */ /* 0x000fe20007ffe0ff */
[----:B-1----:R-:W-:-:S04]  /*8c40*/  UISETP.GE.AND UP0, UPT, UR4, 0x1, UPT ;  /* 0x000000010400788c */ /* 0x002fc8000bf06270 */
[----:B------:R-:W-:-:S04]  /*8c50*/  FADD R68, R2, -1 ;  /* 0xbf80000002447421 */ /* 0x000fc80000000000 */
[----:B------:R-:W-:-:S04]  /*8c60*/  FFMA.FTZ R5, R68, R5, -0.16845393180847167969 ;  /* 0xbe2c7f3044057423 */ /* 0x000fc80000010005 */
[----:B------:R-:W-:-:S04]  /*8c70*/  FFMA.FTZ R5, R68, R5, 0.1716887056827545166 ;  /* 0x3e2fcf2a44057423 */ /* 0x000fc80000010005 */
[----:B------:R-:W-:-:S04]  /*8c80*/  FFMA.FTZ R5, R68, R5, -0.17900948226451873779 ;  /* 0xbe374e4344057423 */ /* 0x000fc80000010005 */
[----:B------:R-:W-:-:S04]  /*8c90*/  FFMA.FTZ R5, R68, R5, 0.20512372255325317383 ;  /* 0x3e520bf444057423 */ /* 0x000fc80000010005 */
[----:B------:R-:W-:Y:S01]  /*8ca0*/  FFMA.FTZ R5, R68, R5, -0.24046532809734344482 ;  /* 0xbe763c8b44057423 */ /* 0x000fe20000010005 */
[----:B0-----:R-:W-:Y:S06]  /*8cb0*/  BRA.U !UP0, `(.L_x_18) ;  /* 0x0000000108107547 */ /* 0x001fec000b800000 */
[----:B------:R-:W-:-:S06]  /*8cc0*/  USHF.L.U32 UR5, UR5, 0x1f, URZ ;  /* 0x0000001f05057899 */ /* 0x000fcc00080006ff */
[----:B------:R-:W-:-:S04]  /*8cd0*/  MOV R2, UR5 ;  /* 0x0000000500027c02 */ /* 0x000fc80008000f00 */
[----:B------:R-:W0:Y:S02]  /*8ce0*/  SYNCS.PHASECHK.TRANS64.TRYWAIT P4, [UR15], R2 ;  /* 0x00000002ff0075a7 */ /* 0x000e24000808110f */
[----:B0-----:R-:W-:Y:S05]  /*8cf0*/  @!P4 BRA `(.L_x_19) ;  /* 0x0000002400f8c947 */ /* 0x001fea0003800000 */
.L_x_18:
[----:B------:R-:W-:Y:S01]  /*8d00*/  BAR.SYNC.DEFER_BLOCKING 0x0 ;  /* 0x0000000000007b1d */ /* 0x000fe20000010000 */
[----:B------:R-:W-:Y:S01]  /*8d10*/  FFMA.FTZ R5, R68, R5, 0.28857114911079406738 ;  /* 0x3e93bf9944057423 */ /* 0x000fe20000010005 */
[----:B------:R-:W-:Y:S01]  /*8d20*/  @P3 FMUL R73, R73, 0.25 ;  /* 0x3e80000049493820 */ /* 0x000fe20000400000 */
[----:B------:R-:W-:Y:S01]  /*8d30*/  ISETP.GE.U32.AND P6, PT, R76, 0x7f800000, PT ;  /* 0x7f8000004c00780c */ /* 0x000fe20003fc6070 */
[----:B------:R-:W-:Y:S01]  /*8d40*/  UIMAD UR4, UR10, UR6, URZ ;  /* 0x000000060a0472a4 */ /* 0x000fe2000f8e02ff */
[C---:B------:R-:W-:Y:S01]  /*8d50*/  FFMA.FTZ R69, R68.reuse, R5, -0.36067417263984680176 ;  /* 0xbeb8aa4944457423 */ /* 0x040fe20000010005 */
[----:B------:R-:W-:Y:S02]  /*8d60*/  @!P2 FMUL R73, R73, 16777216 ;  /* 0x4b8000004949a820 */ /* 0x000fe40000400000 */
[----:B------:R-:W0:Y:S01]  /*8d70*/  LDC.64 R74, c[0x0][0x398] ;  /* 0x0000e600ff4a7b82 */ /* 0x000e220000000a00 */
[----:B------:R-:W-:Y:S01]  /*8d80*/  FSEL R2, RZ, -23, P5 ;  /* 0xc1b80000ff027808 */ /* 0x000fe20002800000 */
[----:B------:R-:W-:Y:S01]  /*8d90*/  FFMA.FTZ R69, R68, R69, 0.48089820146560668945 ;  /* 0x3ef6384a44457423 */ /* 0x000fe20000010045 */
[----:B------:R-:W1:Y:S01]  /*8da0*/  MUFU.RCP R190, R73 ;  /* 0x0000004900be7308 */ /* 0x000e620000001000 */
[----:B------:R-:W-:Y:S01]  /*8db0*/  I2FP.F32.S32 R3, R3 ;  /* 0x0000000300037245 */ /* 0x000fe20000201400 */
[----:B------:R-:W-:-:S02]  /*8dc0*/  IMAD R70, R0, UR7, RZ ;  /* 0x0000000700467c24 */ /* 0x000fc4000f8e02ff */
[C---:B------:R-:W-:Y:S01]  /*8dd0*/  FFMA.FTZ R69, R68.reuse, R69, -0.72134751081466674805 ;  /* 0xbf38aa3b44457423 */ /* 0x040fe20000010045 */
[----:B------:R-:W-:Y:S01]  /*8de0*/  USHF.L.U32 UR5, UR4, 0x1, URZ ;  /* 0x0000000104057899 */ /* 0x000fe200080006ff */
[----:B------:R-:W-:Y:S02]  /*8df0*/  FFMA.FTZ R2, R3, 1.1920928955078125e-07, R2 ;  /* 0x3400000003027823 */ /* 0x000fe40000010002 */
[----:B------:R-:W-:Y:S01]  /*8e00*/  FMUL R69, R68, R69 ;  /* 0x0000004544457220 */ /* 0x000fe20000400000 */
[C---:B------:R-:W-:Y:S01]  /*8e10*/  SHF.L.U32 R3, R70.reuse, 0x1, RZ ;  /* 0x0000000146037819 */ /* 0x040fe200000006ff */
[----:B------:R-:W-:-:S04]  /*8e20*/  IMAD.HI R70, R70, 0x2, RZ ;  /* 0x0000000246467827 */ /* 0x000fc800078e02ff */
[C---:B------:R-:W-:Y:S01]  /*8e30*/  FMUL R69, R68.reuse, R69 ;  /* 0x0000004544457220 */ /* 0x040fe20000400000 */
[----:B------:R-:W2:Y:S02]  /*8e40*/  @!P1 SYNCS.CCTL.IV [UR11+0xa000] ;  /* 0x00a00000ff0099b1 */ /* 0x000ea4000800000b */
[----:B--2---:R-:W-:Y:S01]  /*8e50*/  BAR.SYNC.DEFER_BLOCKING 0x0 ;  /* 0x0000000000007b1d */ /* 0x004fe20000010000 */
[----:B------:R-:W-:-:S04]  /*8e60*/  FFMA.FTZ R69, R68, 1.4426950216293334961, R69 ;  /* 0x3fb8aa3b44457823 */ /* 0x000fc80000010045 */
[----:B------:R-:W-:Y:S01]  /*8e70*/  FADD R69, R2, R69 ;  /* 0x0000004502457221 */ /* 0x000fe20000000000 */
[----:B0-----:R-:W-:Y:S01]  /*8e80*/  IADD3 R2, P4, P5, R3, UR5, R74 ;  /* 0x0000000503027c10 */ /* 0x001fe2000fd9e04a */
[----:B------:R-:W-:Y:S01]  /*8e90*/  UIMAD.WIDE UR4, UR4, 0x2, URZ ;  /* 0x00000002040478a5 */ /* 0x000fe2000f8e02ff */
[----:B------:R-:W0:Y:S01]  /*8ea0*/  LDTM.x64 R4, tmem[UR14] ;  /* 0x0000000e000479ee */ /* 0x000e220008340000 */
[----:B------:R-:W-:-:S05]  /*8eb0*/  @P6 MOV R3, 0x7f800000 ;  /* 0x7f80000000036802 */ /* 0x000fca0000000f00 */
[----:B------:R-:W-:Y:S01]  /*8ec0*/  @P6 FFMA.FTZ R69, R76, R3, +INF ;  /* 0x7f8000004c456423 */ /* 0x000fe20000010003 */
[----:B------:R-:W-:Y:S02]  /*8ed0*/  IADD3.X R3, PT, PT, R70, UR5, R75, P4, P5 ;  /* 0x0000000546037c10 */ /* 0x000fe4000a7ea44b */
[----:B------:R-:W-:Y:S01]  /*8ee0*/  FSETP.NEU.AND P6, PT, R76, RZ, PT ;  /* 0x000000ff4c00720b */ /* 0x000fe20003fcd000 */
[----:B------:R-:W2:Y:S03]  /*8ef0*/  LDCU UR4, c[0x0][0x3ec] ;  /* 0x00007d80ff0477ac */ /* 0x000ea60008000800 */
[----:B------:R-:W-:Y:S01]  /*8f00*/  FSEL R69, R69, -INF , P6 ;  /* 0xff80000045457808 */ /* 0x000fe20003000000 */
[----:B------:R-:W3:Y:S01]  /*8f10*/  @!P1 SYNCS.CCTL.IV [UR11+0xa008] ;  /* 0x00a00800ff0099b1 */ /* 0x000ee2000800000b */
[----:B------:R-:W-:-:S03]  /*8f20*/  NOP ;  /* 0x0000000000007918 */ /* 0x000fc60000000000 */
[----:B------:R-:W-:Y:S01]  /*8f30*/  FFMA R192, R69, 0.69314718246459960938, R72 ;  /* 0x3f31721845c07823 */ /* 0x000fe20000000048 */
[----:B0-----:R-:W-:Y:S01]  /*8f40*/  @P3 FMUL R4, R4, 0.25 ;  /* 0x3e80000004043820 */ /* 0x001fe20000400000 */
[----:B------:R-:W-:Y:S01]  /*8f50*/  @P3 FMUL R5, R5, 0.25 ;  /* 0x3e80000005053820 */ /* 0x000fe20000400000 */
[----:B------:R-:W-:Y:S01]  /*8f60*/  @P3 FMUL R6, R6, 0.25 ;  /* 0x3e80000006063820 */ /* 0x000fe20000400000 */
[----:B------:R-:W-:Y:S01]  /*8f70*/  @P3 FMUL R7, R7, 0.25 ;  /* 0x3e80000007073820 */ /* 0x000fe20000400000 */
[----:B------:R-:W-:Y:S01]  /*8f80*/  @!P2 FMUL R4, R4, 16777216 ;  /* 0x4b8000000404a820 */ /* 0x000fe20000400000 */
[----:B------:R-:W-:Y:S01]  /*8f90*/  @!P2 FMUL R5, R5, 16777216 ;  /* 0x4b8000000505a820 */ /* 0x000fe20000400000 */
[----:B------:R-:W-:Y:S01]  /*8fa0*/  @P3 FMUL R15, R15, 0.25 ;  /* 0x3e8000000f0f3820 */ /* 0x000fe20000400000 */
[----:B------:R-:W-:Y:S01]  /*8fb0*/  @!P2 FMUL R6, R6, 16777216 ;  /* 0x4b8000000606a820 */ /* 0x000fe20000400000 */
[C---:B-1----:R-:W-:Y:S01]  /*8fc0*/  FMUL R4, R190.reuse, R4 ;  /* 0x00000004be047220 */ /* 0x042fe20000400000 */
[----:B------:R-:W-:Y:S01]  /*8fd0*/  FMUL R5, R190, R5 ;  /* 0x00000005be057220 */ /* 0x000fe20000400000 */
[----:B------:R-:W-:Y:S01]  /*8fe0*/  @!P2 FMUL R7, R7, 16777216 ;  /* 0x4b8000000707a820 */ /* 0x000fe20000400000 */
[----:B------:R-:W-:Y:S01]  /*8ff0*/  @P3 FMUL R13, R13, 0.25 ;  /* 0x3e8000000d0d3820 */ /* 0x000fe20000400000 */
[----:B------:R-:W-:Y:S01]  /*9000*/  @P3 FMUL R14, R14, 0.25 ;  /* 0x3e8000000e0e3820 */ /* 0x000fe20000400000 */
[----:B------:R-:W-:Y:S01]  /*9010*/  @P3 FMUL R21, R21, 0.25 ;  /* 0x3e80000015153820 */ /* 0x000fe20000400000 */
[----:B------:R-:W-:Y:S01]  /*9020*/  F2FP.F16.F32.PACK_AB R4, R5, R4 ;  /* 0x000000040504723e */ /* 0x000fe200000000ff */
[----:B------:R-:W-:Y:S01]  /*9030*/  @!P2 FMUL R15, R15, 16777216 ;  /* 0x4b8000000f0fa820 */ /* 0x000fe20000400000 */
[----:B------:R-:W0:Y:S01]  /*9040*/  LDC R5, c[0x0][0x3e8] ;  /* 0x0000fa00ff057b82 */ /* 0x000e220000000800 */
[----:B------:R-:W-:Y:S01]  /*9050*/  FMUL R193, R190, R6 ;  /* 0x00000006bec17220 */ /* 0x000fe20000400000 */
[----:B------:R-:W-:Y:S01]  /*9060*/  @P3 FMUL R16, R16, 0.25 ;  /* 0x3e80000010103820 */ /* 0x000fe20000400000 */
[----:B------:R-:W-:Y:S01]  /*9070*/  FMUL R6, R190, R7 ;  /* 0x00000007be067220 */ /* 0x000fe20000400000 */
[----:B------:R-:W-:Y:S01]  /*9080*/  @P3 FMUL R17, R17, 0.25 ;  /* 0x3e80000011113820 */ /* 0x000fe20000400000 */
[----:B------:R-:W-:Y:S01]  /*9090*/  @!P2 FMUL R13, R13, 16777216 ;  /* 0x4b8000000d0da820 */ /* 0x000fe20000400000 */
[----:B------:R-:W-:Y:S01]  /*90a0*/  @!P2 FMUL R14, R14, 16777216 ;  /* 0x4b8000000e0ea820 */ /* 0x000fe20000400000 */
[----:B------:R-:W-:Y:S01]  /*90b0*/  @P3 FMUL R9, R9, 0.25 ;  /* 0x3e80000009093820 */ /* 0x000fe20000400000 */
[----:B------:R-:W-:Y:S01]  /*90c0*/  @P3 FMUL R20, R20, 0.25 ;  /* 0x3e80000014143820 */ /* 0x000fe20000400000 */
[----:B------:R-:W-:Y:S01]  /*90d0*/  @P3 FMUL R29, R29, 0.25 ;  /* 0x3e8000001d1d3820 */ /* 0x000fe20000400000 */
[----:B------:R-:W-:Y:S01]  /*90e0*/  @!P2 FMUL R21, R21, 16777216 ;  /* 0x4b8000001515a820 */ /* 0x000fe20000400000 */
[----:B------:R-:W-:Y:S01]  /*90f0*/  @P3 FMUL R8, R8, 0.25 ;  /* 0x3e80000008083820 */ /* 0x000fe20000400000 */
[----:B------:R-:W-:Y:S01]  /*9100*/  @P3 FMUL R27, R27, 0.25 ;  /* 0x3e8000001b1b3820 */ /* 0x000fe20000400000 */
[----:B------:R-:W-:Y:S01]  /*9110*/  FMUL R139, R190, R15 ;  /* 0x0000000fbe8b7220 */ /* 0x000fe20000400000 */
[----:B------:R-:W-:Y:S01]  /*9120*/  @P3 FMUL R19, R19, 0.25 ;  /* 0x3e80000013133820 */ /* 0x000fe20000400000 */
[----:B------:R-:W-:Y:S01]  /*9130*/  @!P2 FMUL R16, R16, 16777216 ;  /* 0x4b8000001010a820 */ /* 0x000fe20000400000 */
[----:B------:R-:W-:Y:S01]  /*9140*/  @P3 FMUL R10, R10, 0.25 ;  /* 0x3e8000000a0a3820 */ /* 0x000fe20000400000 */
[----:B------:R-:W-:Y:S01]  /*9150*/  @P3 FMUL R11, R11, 0.25 ;  /* 0x3e8000000b0b3820 */ /* 0x000fe20000400000 */
[----:B------:R-:W-:Y:S01]  /*9160*/  @P3 FMUL R12, R12, 0.25 ;  /* 0x3e8000000c0c3820 */ /* 0x000fe20000400000 */
[----:B------:R-:W-:Y:S01]  /*9170*/  @P3 FMUL R18, R18, 0.25 ;  /* 0x3e80000012123820 */ /* 0x000fe20000400000 */
[----:B------:R-:W-:Y:S01]  /*9180*/  @P3 FMUL R22, R22, 0.25 ;  /* 0x3e80000016163820 */ /* 0x000fe20000400000 */
[----:B------:R-:W-:Y:S01]  /*9190*/  @P3 FMUL R23, R23, 0.25 ;  /* 0x3e80000017173820 */ /* 0x000fe20000400000 */
[----:B------:R-:W-:Y:S01]  /*91a0*/  @P3 FMUL R24, R24, 0.25 ;  /* 0x3e80000018183820 */ /* 0x000fe20000400000 */
[----:B------:R-:W-:Y:S01]  /*91b0*/  @P3 FMUL R25, R25, 0.25 ;  /* 0x3e80000019193820 */ /* 0x000fe20000400000 */
[----:B0-----:R-:W-:-:S02]  /*91c0*/  IMAD R7, R5, 0x30, RZ ;  /* 0x0000003005077824 */ /* 0x001fc400078e02ff */
[----:B------:R-:W-:Y:S01]  /*91d0*/  @P3 FMUL R26, R26, 0.25 ;  /* 0x3e8000001a1a3820 */ /* 0x000fe20000400000 */
[----:B------:R-:W-:Y:S02]  /*91e0*/  IMAD R15, R5, 0x18, RZ ;  /* 0x00000018050f7824 */ /* 0x000fe400078e02ff */
        /* <DEDUP_REMOVED lines=39> */
[----:B------:R-:W-:Y:S01]  /*9460*/  @!P2 FMUL R17, R17, 16777216 ;  /* 0x4b8000001111a820 */ /* 0x000fe20000400000 */
[C---:B------:R-:W-:Y:S01]  /*9470*/  FMUL R137, R190.reuse, R13 ;  /* 0x0000000dbe897220 */ /* 0x040fe20000400000 */
[----:B------:R-:W-:Y:S01]  /*9480*/  FMUL R138, R190, R14 ;  /* 0x0000000ebe8a7220 */ /* 0x000fe20000400000 */
[----:B------:R-:W-:-:S02]  /*9490*/  IMAD R237, R5, 0x60, RZ ;  /* 0x0000006005ed7824 */ /* 0x000fc400078e02ff */
[----:B------:R-:W-:Y:S01]  /*94a0*/  @!P2 FMUL R9, R9, 16777216 ;  /* 0x4b8000000909a820 */ /* 0x000fe20000400000 */
[----:B------:R-:W-:Y:S01]  /*94b0*/  @!P2 FMUL R20, R20, 16777216 ;  /* 0x4b8000001414a820 */ /* 0x000fe20000400000 */
[----:B------:R-:W-:Y:S01]  /*94c0*/  @!P2 FMUL R29, R29, 16777216 ;  /* 0x4b8000001d1da820 */ /* 0x000fe20000400000 */
[----:B------:R-:W-:Y:S01]  /*94d0*/  FMUL R145, R190, R21 ;  /* 0x00000015be917220 */ /* 0x000fe20000400000 */
[----:B------:R-:W-:Y:S01]  /*94e0*/  IMAD R13, R5, 0x6, RZ ;  /* 0x00000006050d7824 */ /* 0x000fe200078e02ff */
[----:B------:R-:W-:Y:S01]  /*94f0*/  IADD3 R14, P3, PT, R7, R2, RZ ;  /* 0x00000002070e7210 */ /* 0x000fe20007f7e0ff */
[----:B------:R-:W-:Y:S01]  /*9500*/  @!P2 FMUL R8, R8, 16777216 ;  /* 0x4b8000000808a820 */ /* 0x000fe20000400000 */
[----:B------:R-:W-:Y:S01]  /*9510*/  @!P2 FMUL R27, R27, 16777216 ;  /* 0x4b8000001b1ba820 */ /* 0x000fe20000400000 */
[----:B------:R-:W-:Y:S02]  /*9520*/  IMAD R21, R5, 0x50, RZ ;  /* 0x0000005005157824 */ /* 0x000fe400078e02ff */
[----:B------:R-:W-:Y:S01]  /*9530*/  @!P2 FMUL R19, R19, 16777216 ;  /* 0x4b8000001313a820 */ /* 0x000fe20000400000 */
[----:B------:R-:W-:Y:S01]  /*9540*/  FMUL R140, R190, R16 ;  /* 0x00000010be8c7220 */ /* 0x000fe20000400000 */
[----:B------:R-:W-:Y:S01]  /*9550*/  @!P2 FMUL R10, R10, 16777216 ;  /* 0x4b8000000a0aa820 */ /* 0x000fe20000400000 */
        /* <DEDUP_REMOVED lines=47> */
[----:B------:R-:W-:Y:S01]  /*9850*/  FMUL R141, R190, R17 ;  /* 0x00000011be8d7220 */ /* 0x000fe20000400000 */
[----:B------:R-:W-:Y:S01]  /*9860*/  F2FP.F16.F32.PACK_AB R193, R6, R193 ;  /* 0x000000c106c1723e */ /* 0x000fe200000000ff */
[C---:B------:R-:W-:Y:S01]  /*9870*/  FMUL R133, R190.reuse, R9 ;  /* 0x00000009be857220 */ /* 0x040fe20000400000 */
[----:B------:R-:W-:Y:S01]  /*9880*/  IADD3 R16, P5, PT, R15, R2, RZ ;  /* 0x000000020f107210 */ /* 0x000fe20007fbe0ff */
[C---:B------:R-:W-:Y:S01]  /*9890*/  FMUL R144, R190.reuse, R20 ;  /* 0x00000014be907220 */ /* 0x040fe20000400000 */
[C---:B------:R-:W-:Y:S01]  /*98a0*/  FMUL R153, R190.reuse, R29 ;  /* 0x0000001dbe997220 */ /* 0x040fe20000400000 */
[----:B------:R-:W-:Y:S01]  /*98b0*/  IMAD R17, R5, 0xc, RZ ;  /* 0x0000000c05117824 */ /* 0x000fe200078e02ff */
[----:B------:R-:W-:Y:S01]  /*98c0*/  IADD3 R6, P2, PT, R237, R2, RZ ;  /* 0x00000002ed067210 */ /* 0x000fe20007f5e0ff */
[C---:B------:R-:W-:Y:S01]  /*98d0*/  FMUL R132, R190.reuse, R8 ;  /* 0x00000008be847220 */ /* 0x040fe20000400000 */
[----:B------:R-:W-:Y:S01]  /*98e0*/  LEA.HI.X.SX32 R15, R15, R3, 0x1, P3 ;  /* 0x000000030f0f7211 */ /* 0x000fe200018f0eff */
[C---:B------:R-:W-:Y:S01]  /*98f0*/  FMUL R151, R190.reuse, R27 ;  /* 0x0000001bbe977220 */ /* 0x040fe20000400000 */
[C---:B------:R-:W-:Y:S01]  /*9900*/  LEA R9, R5.reuse, R5, 0x1 ;  /* 0x0000000505097211 */ /* 0x040fe200078e08ff */
[----:B------:R-:W-:Y:S01]  /*9910*/  IMAD R29, R5, 0x28, RZ ;  /* 0x00000028051d7824 */ /* 0x000fe200078e02ff */
[-C--:B------:R-:W-:Y:S01]  /*9920*/  IADD3 R20, P3, PT, R13, R2.reuse, RZ ;  /* 0x000000020d147210 */ /* 0x080fe20007f7e0ff */
[----:B------:R-:W-:Y:S01]  /*9930*/  FMUL R143, R190, R19 ;  /* 0x00000013be8f7220 */ /* 0x000fe20000400000 */
[----:B------:R-:W-:Y:S01]  /*9940*/  IMAD R27, R5, 0xa, RZ ;  /* 0x0000000a051b7824 */ /* 0x000fe200078e02ff */
[----:B------:R-:W-:Y:S01]  /*9950*/  IADD3 R8, P4, PT, R21, R2, RZ ;  /* 0x0000000215087210 */ /* 0x000fe20007f9e0ff */
[----:B------:R-:W-:-:S02]  /*9960*/  IMAD R245, R5, 0x70, RZ ;  /* 0x0000007005f57824 */ /* 0x000fc400078e02ff */
[C---:B------:R-:W-:Y:S01]  /*9970*/  FMUL R142, R190.reuse, R18 ;  /* 0x00000012be8e7220 */ /* 0x040fe20000400000 */
[----:B------:R-:W-:Y:S01]  /*9980*/  IMAD R19, R5, 0x48, RZ ;  /* 0x0000004805137824 */ /* 0x000fe200078e02ff */
[----:B------:R-:W-:Y:S01]  /*9990*/  LEA.HI.X.SX32 R7, R7, R3, 0x1, P2 ;  /* 0x0000000307077211 */ /* 0x000fe200010f0eff */
[C---:B------:R-:W-:Y:S01]  /*99a0*/  FMUL R149, R190.reuse, R25 ;  /* 0x00000019be957220 */ /* 0x040fe20000400000 */
[----:B------:R-:W-:Y:S01]  /*99b0*/  IADD3 R18, P2, PT, R17, R2, RZ ;  /* 0x0000000211127210 */ /* 0x000fe20007f5e0ff */
[C---:B------:R-:W-:Y:S01]  /*99c0*/  FMUL R135, R190.reuse, R11 ;  /* 0x0000000bbe877220 */ /* 0x040fe20000400000 */
[----:B------:R-:W-:Y:S01]  /*99d0*/  LEA.HI.X.SX32 R21, R9, R3, 0x1, P3 ;  /* 0x0000000309157211 */ /* 0x000fe200018f0eff */
[C---:B------:R-:W-:Y:S01]  /*99e0*/  FMUL R152, R190.reuse, R28 ;  /* 0x0000001cbe987220 */ /* 0x040fe20000400000 */
[C---:B------:R-:W-:Y:S01]  /*99f0*/  FMUL R157, R190.reuse, R33 ;  /* 0x00000021be9d7220 */ /* 0x040fe20000400000 */
[C---:B------:R-:W-:Y:S01]  /*9a00*/  FMUL R161, R190.reuse, R37 ;  /* 0x00000025bea17220 */ /* 0x040fe20000400000 */
[----:B------:R-:W-:Y:S01]  /*9a10*/  IMAD R25, R5, 0x14, RZ ;  /* 0x0000001405197824 */ /* 0x000fe200078e02ff */
[----:B------:R-:W-:Y:S01]  /*9a20*/  LEA.HI.X.SX32 R9, R29, R3, 0x1, P4 ;  /* 0x000000031d097211 */ /* 0x000fe200020f0eff */
[C---:B------:R-:W-:Y:S01]  /*9a30*/  FMUL R134, R190.reuse, R10 ;  /* 0x0000000abe867220 */ /* 0x040fe20000400000 */
[C---:B------:R-:W-:Y:S01]  /*9a40*/  FMUL R136, R190.reuse, R12 ;  /* 0x0000000cbe887220 */ /* 0x040fe20000400000 */
[C---:B------:R-:W-:Y:S01]  /*9a50*/  FMUL R159, R190.reuse, R35 ;  /* 0x00000023be9f7220 */ /* 0x040fe20000400000 */
[C---:B------:R-:W-:Y:S01]  /*9a60*/  LEA R11, R5.reuse, R5, 0x2 ;  /* 0x00000005050b7211 */ /* 0x040fe200078e10ff */
[----:B------:R-:W-:Y:S01]  /*9a70*/  IMAD R37, R5, 0x38, RZ ;  /* 0x0000003805257824 */ /* 0x000fe200078e02ff */
[-C--:B------:R-:W-:Y:S01]  /*9a80*/  IADD3 R28, P4, PT, R27, R2.reuse, RZ ;  /* 0x000000021b1c7210 */ /* 0x080fe20007f9e0ff */
[----:B------:R-:W-:Y:S01]  /*9a90*/  IMAD R33, R5, 0x1c, RZ ;  /* 0x0000001c05217824 */ /* 0x000fe200078e02ff */
[-C--:B------:R-:W-:Y:S01]  /*9aa0*/  IADD3 R10, P1, PT, R245, R2.reuse, RZ ;  /* 0x00000002f50a7210 */ /* 0x080fe20007f3e0ff */
[----:B------:R-:W-:Y:S01]  /*9ab0*/  IMAD R35, R5, 0xe, RZ ;  /* 0x0000000e05237824 */ /* 0x000fe200078e02ff */
[----:B------:R-:W-:Y:S01]  /*9ac0*/  IADD3 R12, P6, PT, R19, R2, RZ ;  /* 0x00000002130c7210 */ /* 0x000fe20007fde0ff */
[C---:B------:R-:W-:Y:S01]  /*9ad0*/  FMUL R148, R190.reuse, R24 ;  /* 0x00000018be947220 */ /* 0x040fe20000400000 */
[----:B------:R-:W-:Y:S01]  /*9ae0*/  LEA.HI.X.SX32 R19, R13, R3, 0x1, P2 ;  /* 0x000000030d137211 */ /* 0x000fe200010f0eff */
[C---:B------:R-:W-:Y:S01]  /*9af0*/  FMUL R150, R190.reuse, R26 ;  /* 0x0000001abe967220 */ /* 0x040fe20000400000 */
[----:B------:R-:W-:Y:S01]  /*9b00*/  IADD3 R24, P2, PT, R29, R2, RZ ;  /* 0x000000021d187210 */ /* 0x000fe20007f5e0ff */
[C---:B------:R-:W-:Y:S01]  /*9b10*/  FMUL R158, R190.reuse, R34 ;  /* 0x00000022be9e7220 */ /* 0x040fe20000400000 */
[C---:B------:R-:W-:Y:S01]  /*9b20*/  FMUL R167, R190.reuse, R43 ;  /* 0x0000002bbea77220 */ /* 0x040fe20000400000 */
[----:B------:R-:W-:Y:S01]  /*9b30*/  IADD3 R26, P3, PT, R25, R2, RZ ;  /* 0x00000002191a7210 */ /* 0x000fe20007f7e0ff */
[C---:B------:R-:W-:Y:S01]  /*9b40*/  FMUL R147, R190.reuse, R23 ;  /* 0x00000017be937220 */ /* 0x040fe20000400000 */
[----:B------:R-:W-:Y:S01]  /*9b50*/  LEA.HI.X.SX32 R29, R11, R3, 0x1, P4 ;  /* 0x000000030b1d7211 */ /* 0x000fe200020f0eff */
[C---:B------:R-:W-:Y:S01]  /*9b60*/  FMUL R160, R190.reuse, R36 ;  /* 0x00000024bea07220 */ /* 0x040fe20000400000 */
[C---:B------:R-:W-:Y:S01]  /*9b70*/  FMUL R165, R190.reuse, R41 ;  /* 0x00000029bea57220 */ /* 0x040fe20000400000 */
[----:B------:R-:W-:Y:S01]  /*9b80*/  IMAD R43, R5, 0x24, RZ ;  /* 0x00000024052b7824 */ /* 0x000fe200078e02ff */
[----:B------:R-:W-:Y:S01]  /*9b90*/  IADD3 R34, P4, PT, R33, R2, RZ ;  /* 0x0000000221227210 */ /* 0x000fe20007f9e0ff */
[----:B------:R-:W-:Y:S01]  /*9ba0*/  IMAD R41, R5, 0x12, RZ ;  /* 0x0000001205297824 */ /* 0x000fe200078e02ff */
[----:B------:R-:W-:Y:S01]  /*9bb0*/  LEA.HI.X.SX32 R11, R37, R3, 0x1, P1 ;  /* 0x00000003250b7211 */ /* 0x000fe200008f0eff */
[C---:B------:R-:W-:Y:S01]  /*9bc0*/  FMUL R156, R190.reuse, R32 ;  /* 0x00000020be9c7220 */ /* 0x040fe20000400000 */
[----:B------:R-:W-:Y:S01]  /*9bd0*/  LEA R23, R5, -R5, 0x3 ;  /* 0x8000000505177211 */ /* 0x000fe200078e18ff */
[C---:B------:R-:W-:Y:S01]  /*9be0*/  FMUL R164, R190.reuse, R40 ;  /* 0x00000028bea47220 */ /* 0x040fe20000400000 */
[-C--:B------:R-:W-:Y:S01]  /*9bf0*/  IADD3 R36, P1, PT, R35, R2.reuse, RZ ;  /* 0x0000000223247210 */ /* 0x080fe20007f3e0ff */
[C---:B------:R-:W-:Y:S01]  /*9c00*/  FMUL R173, R190.reuse, R49 ;  /* 0x00000031bead7220 */ /* 0x040fe20000400000 */
[----:B------:R-:W-:Y:S01]  /*9c10*/  LEA.HI.X.SX32 R27, R27, R3, 0x1, P3 ;  /* 0x000000031b1b7211 */ /* 0x000fe200018f0eff */
[C---:B------:R-:W-:Y:S01]  /*9c20*/  FMUL R155, R190.reuse, R31 ;  /* 0x0000001fbe9b7220 */ /* 0x040fe20000400000 */
[----:B------:R-:W-:Y:S01]  /*9c30*/  IADD3 R32, P3, PT, R37, R2, RZ ;  /* 0x0000000225207210 */ /* 0x000fe20007f7e0ff */
[C---:B------:R-:W-:Y:S01]  /*9c40*/  FMUL R166, R190.reuse, R42 ;  /* 0x0000002abea67220 */ /* 0x040fe20000400000 */
[----:B------:R-:W-:Y:S01]  /*9c50*/  LEA.HI.X.SX32 R35, R35, R3, 0x1, P4 ;  /* 0x0000000323237211 */ /* 0x000fe200020f0eff */
[C---:B------:R-:W-:Y:S01]  /*9c60*/  FMUL R171, R190.reuse, R47 ;  /* 0x0000002fbeab7220 */ /* 0x040fe20000400000 */
[----:B------:R-:W-:Y:S01]  /*9c70*/  IMAD R49, R5, 0x2c, RZ ;  /* 0x0000002c05317824 */ /* 0x000fe200078e02ff */
[----:B------:R-:W-:Y:S01]  /*9c80*/  IADD3 R40, P4, PT, R43, R2, RZ ;  /* 0x000000022b287210 */ /* 0x000fe20007f9e0ff */
[----:B------:R-:W-:Y:S01]  /*9c90*/  IMAD R233, R5, 0x58, RZ ;  /* 0x0000005805e97824 */ /* 0x000fe200078e02ff */
[----:B------:R-:W-:Y:S01]  /*9ca0*/  LEA.HI.X.SX32 R37, R23, R3, 0x1, P1 ;  /* 0x0000000317257211 */ /* 0x000fe200008f0eff */
[C---:B------:R-:W-:Y:S01]  /*9cb0*/  IMAD R47, R5.reuse, 0x16, RZ ;  /* 0x00000016052f7824 */ /* 0x040fe200078e02ff */
[----:B------:R-:W-:Y:S01]  /*9cc0*/  LEA R31, R5, R5, 0x3 ;  /* 0x00000005051f7211 */ /* 0x000fe200078e18ff */
[C---:B------:R-:W-:Y:S01]  /*9cd0*/  FMUL R146, R190.reuse, R22 ;  /* 0x00000016be927220 */ /* 0x040fe20000400000 */
[----:B------:R-:W-:Y:S01]  /*9ce0*/  IADD3 R42, P1, PT, R41, R2, RZ ;  /* 0x00000002292a7210 */ /* 0x000fe20007f3e0ff */
[C---:B------:R-:W-:Y:S01]  /*9cf0*/  FMUL R163, R190.reuse, R39 ;  /* 0x00000027bea37220 */ /* 0x040fe20000400000 */
[C---:B------:R-:W-:Y:S01]  /*9d00*/  FMUL R170, R190.reuse, R46 ;  /* 0x0000002ebeaa7220 */ /* 0x040fe20000400000 */
[C---:B------:R-:W-:Y:S01]  /*9d10*/  FMUL R179, R190.reuse, R55 ;  /* 0x00000037beb37220 */ /* 0x040fe20000400000 */
[-C--:B------:R-:W-:Y:S01]  /*9d20*/  LEA.HI.X.SX32 R17, R17, R3.reuse, 0x1, P5 ;  /* 0x0000000311117211 */ /* 0x080fe200028f0eff */
[C---:B------:R-:W-:Y:S01]  /*9d30*/  FMUL R172, R190.reuse, R48 ;  /* 0x00000030beac7220 */ /* 0x040fe20000400000 */
[----:B------:R-:W-:Y:S01]  /*9d40*/  LEA.HI.X.SX32 R13, R43, R3, 0x1, P6 ;  /* 0x000000032b0d7211 */ /* 0x000fe200030f0eff */
[C---:B------:R-:W-:Y:S01]  /*9d50*/  FMUL R177, R190.reuse, R53 ;  /* 0x00000035beb17220 */ /* 0x040fe20000400000 */
[-C--:B------:R-:W-:Y:S01]  /*9d60*/  LEA.HI.X.SX32 R41, R41, R3.reuse, 0x1, P4 ;  /* 0x0000000329297211 */ /* 0x080fe200020f0eff */
[----:B------:R-:W-:Y:S01]  /*9d70*/  IMAD R39, R5, 0xb, RZ ;  /* 0x0000000b05277824 */ /* 0x000fe200078e02ff */
[-C--:B------:R-:W-:Y:S01]  /*9d80*/  IADD3 R22, P5, PT, R233, R2.reuse, RZ ;  /* 0x00000002e9167210 */ /* 0x080fe20007fbe0ff */
[----:B------:R-:W-:Y:S01]  /*9d90*/  IMAD R55, R5, 0x34, RZ ;  /* 0x0000003405377824 */ /* 0x000fe200078e02ff */
[-C--:B------:R-:W-:Y:S01]  /*9da0*/  IADD3 R46, P4, PT, R49, R2.reuse, RZ ;  /* 0x00000002312e7210 */ /* 0x080fe20007f9e0ff */
[----:B------:R-:W-:Y:S01]  /*9db0*/  IMAD R241, R5, 0x68, RZ ;  /* 0x0000006805f17824 */ /* 0x000fe200078e02ff */
[----:B------:R-:W-:Y:S01]  /*9dc0*/  LEA.HI.X.SX32 R43, R31, R3, 0x1, P1 ;  /* 0x000000031f2b7211 */ /* 0x000fe200008f0eff */
[----:B------:R-:W-:Y:S01]  /*9dd0*/  IMAD R53, R5, 0x1a, RZ ;  /* 0x0000001a05357824 */ /* 0x000fe200078e02ff */
[----:B------:R-:W-:Y:S01]  /*9de0*/  IADD3 R48, P1, PT, R47, R2, RZ ;  /* 0x000000022f307210 */ /* 0x000fe20007f3e0ff */
[C---:B------:R-:W-:Y:S01]  /*9df0*/  FMUL R154, R190.reuse, R30 ;  /* 0x0000001ebe9a7220 */ /* 0x040fe20000400000 */
[C---:B------:R-:W-:Y:S01]  /*9e00*/  FMUL R169, R190.reuse, R45 ;  /* 0x0000002dbea97220 */ /* 0x040fe20000400000 */
[C---:B------:R-:W-:Y:S01]  /*9e10*/  FMUL R176, R190.reuse, R52 ;  /* 0x00000034beb07220 */ /* 0x040fe20000400000 */
[C---:B------:R-:W-:Y:S01]  /*9e20*/  FMUL R185, R190.reuse, R61 ;  /* 0x0000003dbeb97220 */ /* 0x040fe20000400000 */
[-C--:B------:R-:W-:Y:S01]  /*9e30*/  LEA.HI.X.SX32 R25, R25, R3.reuse, 0x1, P2 ;  /* 0x0000000319197211 */ /* 0x080fe200010f0eff */
[C---:B------:R-:W-:Y:S01]  /*9e40*/  FMUL R178, R190.reuse, R54 ;  /* 0x00000036beb27220 */ /* 0x040fe20000400000 */
[----:B------:R-:W-:Y:S01]  /*9e50*/  LEA.HI.X.SX32 R23, R49, R3, 0x1, P5 ;  /* 0x0000000331177211 */ /* 0x000fe200028f0eff */
[----:B------:R-:W-:Y:S01]  /*9e60*/  FMUL R183, R190, R59 ;  /* 0x0000003bbeb77220 */ /* 0x000fe20000400000 */
        /* <DEDUP_REMOVED lines=9> */
[----:B------:R-:W-:-:S02]  /*9f00*/  IMAD R217, R5, 0x44, RZ ;  /* 0x0000004405d97824 */ /* 0x000fc400078e02ff */
[C---:B------:R-:W-:Y:S01]  /*9f10*/  FMUL R162, R190.reuse, R38 ;  /* 0x00000026bea27220 */ /* 0x040fe20000400000 */
[----:B------:R-:W-:Y:S02]  /*9f20*/  IMAD R223, R5, 0x4c, RZ ;  /* 0x0000004c05df7824 */ /* 0x000fe400078e02ff */
[C---:B------:R-:W-:Y:S01]  /*9f30*/  FMUL R182, R190.reuse, R58 ;  /* 0x0000003abeb67220 */ /* 0x040fe20000400000 */
[C---:B------:R-:W-:Y:S01]  /*9f40*/  FMUL R191, R190.reuse, R65 ;  /* 0x00000041bebf7220 */ /* 0x040fe20000400000 */
[----:B------:R-:W-:Y:S01]  /*9f50*/  LEA.HI.X.SX32 R33, R33, R3, 0x1, P3 ;  /* 0x0000000321217211 */ /* 0x000fe200018f0eff */
[C---:B------:R-:W-:Y:S01]  /*9f60*/  FMUL R175, R190.reuse, R51 ;  /* 0x00000033beaf7220 */ /* 0x040fe20000400000 */
[-C--:B------:R-:W-:Y:S01]  /*9f70*/  LEA.HI.X.SX32 R31, R55, R3.reuse, 0x1, P2 ;  /* 0x00000003371f7211 */ /* 0x080fe200010f0eff */
[C---:B------:R-:W-:Y:S01]  /*9f80*/  FMUL R184, R190.reuse, R60 ;  /* 0x0000003cbeb87220 */ /* 0x040fe20000400000 */
[-C--:B------:R-:W-:Y:S01]  /*9f90*/  LEA.HI.X.SX32 R53, R53, R3.reuse, 0x1, P4 ;  /* 0x0000000335357211 */ /* 0x080fe200020f0eff */
[----:B------:R-:W-:Y:S01]  /*9fa0*/  IMAD R65, R5, 0x22, RZ ;  /* 0x0000002205417824 */ /* 0x000fe200078e02ff */
[----:B------:R-:W-:Y:S01]  /*9fb0*/  IADD3 R38, P3, PT, R249, R2, RZ ;  /* 0x00000002f9267210 */ /* 0x000fe20007f7e0ff */
[C---:B------:R-:W-:Y:S01]  /*9fc0*/  FMUL R168, R190.reuse, R44 ;  /* 0x0000002cbea87220 */ /* 0x040fe20000400000 */
[----:B------:R-:W-:Y:S01]  /*9fd0*/  IADD3 R58, P4, PT, R61, R2, RZ ;  /* 0x000000023d3a7210 */ /* 0x000fe20007f9e0ff */
[----:B------:R-:W-:Y:S01]  /*9fe0*/  FMUL R174, R190, R50 ;  /* 0x00000032beae7220 */ /* 0x000fe20000400000 */
[----:B------:R-:W-:Y:S01]  /*9ff0*/  LEA.HI.X.SX32 R55, R45, R3, 0x1, P1 ;  /* 0x000000032d377211 */ /* 0x000fe200008f0eff */
[C---:B------:R-:W-:Y:S01]  /*a000*/  IMAD R69, R5.reuse, 0x26, RZ ;  /* 0x0000002605457824 */ /* 0x040fe200078e02ff */
[C---:B------:R-:W-:Y:S01]  /*a010*/  LEA R51, R5.reuse, -R5, 0x4 ;  /* 0x8000000505337211 */ /* 0x040fe200078e20ff */
[----:B------:R-:W-:Y:S01]  /*a020*/  IMAD R229, R5, 0x54, RZ ;  /* 0x0000005405e57824 */ /* 0x000fe200078e02ff */
[-C--:B------:R-:W-:Y:S01]  /*a030*/  IADD3 R60, P1, PT, R59, R2.reuse, RZ ;  /* 0x000000023b3c7210 */ /* 0x080fe20007f3e0ff */
[----:B------:R-:W-:Y:S01]  /*a040*/  IMAD R73, R5, 0x2a, RZ ;  /* 0x0000002a05497824 */ /* 0x000fe200078e02ff */
[-C--:B------:R-:W-:Y:S01]  /*a050*/  IADD3 R44, P6, PT, R217, R2.reuse, RZ ;  /* 0x00000002d92c7210 */ /* 0x080fe20007fde0ff */
[----:B------:R-:W-:Y:S01]  /*a060*/  IMAD R235, R5, 0x5c, RZ ;  /* 0x0000005c05eb7824 */ /* 0x000fe200078e02ff */
[----:B------:R-:W-:Y:S01]  /*a070*/  IADD3 R50, P5, PT, R223, R2, RZ ;  /* 0x00000002df327210 */ /* 0x000fe20007fbe0ff */
[----:B------:R-:W-:-:S02]  /*a080*/  IMAD R239, R5, 0x64, RZ ;  /* 0x0000006405ef7824 */ /* 0x000fc400078e02ff */
[C---:B------:R-:W-:Y:S01]  /*a090*/  FMUL R180, R190.reuse, R56 ;  /* 0x00000038beb47220 */ /* 0x040fe20000400000 */
[C---:B------:R-:W-:Y:S01]  /*a0a0*/  FMUL R181, R190.reuse, R57 ;  /* 0x00000039beb57220 */ /* 0x040fe20000400000 */
[C---:B------:R-:W-:Y:S01]  /*a0b0*/  FMUL R186, R190.reuse, R62 ;  /* 0x0000003ebeba7220 */ /* 0x040fe20000400000 */
[C---:B------:R-:W-:Y:S01]  /*a0c0*/  FMUL R187, R190.reuse, R63 ;  /* 0x0000003fbebb7220 */ /* 0x040fe20000400000 */
[C---:B------:R-:W-:Y:S01]  /*a0d0*/  FMUL R188, R190.reuse, R64 ;  /* 0x00000040bebc7220 */ /* 0x040fe20000400000 */
[C---:B------:R-:W-:Y:S01]  /*a0e0*/  FMUL R189, R190.reuse, R66 ;  /* 0x00000042bebd7220 */ /* 0x040fe20000400000 */
[----:B------:R-:W-:Y:S01]  /*a0f0*/  LEA.HI.X.SX32 R39, R61, R3, 0x1, P3 ;  /* 0x000000033d277211 */ /* 0x000fe200018f0eff */
[----:B------:R-:W-:Y:S01]  /*a100*/  FMUL R190, R190, R67 ;  /* 0x00000043bebe7220 */ /* 0x000fe20000400000 */
[----:B------:R-:W-:Y:S01]  /*a110*/  LEA.HI.X.SX32 R59, R59, R3, 0x1, P4 ;  /* 0x000000033b3b7211 */ /* 0x000fe200020f0eff */
[C---:B------:R-:W-:Y:S01]  /*a120*/  IMAD R63, R5.reuse, 0x13, RZ ;  /* 0x00000013053f7824 */ /* 0x040fe200078e02ff */
[C---:B------:R-:W-:Y:S01]  /*a130*/  LEA R57, R5.reuse, R5, 0x4 ;  /* 0x0000000505397211 */ /* 0x040fe200078e20ff */
[----:B------:R-:W-:Y:S01]  /*a140*/  IMAD R67, R5, 0x15, RZ ;  /* 0x0000001505437824 */ /* 0x000fe200078e02ff */
[-C--:B------:R-:W-:Y:S01]  /*a150*/  IADD3 R64, P4, PT, R65, R2.reuse, RZ ;  /* 0x0000000241407210 */ /* 0x080fe20007f9e0ff */
[----:B------:R-:W-:Y:S01]  /*a160*/  IMAD R77, R5, 0x2e, RZ ;  /* 0x0000002e054d7824 */ /* 0x000fe200078e02ff */
[-C--:B------:R-:W-:Y:S01]  /*a170*/  LEA.HI.X.SX32 R61, R51, R3.reuse, 0x1, P1 ;  /* 0x00000003333d7211 */ /* 0x080fe200008f0eff */
[----:B------:R-:W-:Y:S01]  /*a180*/  IMAD R81, R5, 0x32, RZ ;  /* 0x0000003205517824 */ /* 0x000fe200078e02ff */
[-C--:B------:R-:W-:Y:S01]  /*a190*/  IADD3 R56, P2, PT, R229, R2.reuse, RZ ;  /* 0x00000002e5387210 */ /* 0x080fe20007f5e0ff */
[----:B------:R-:W-:Y:S01]  /*a1a0*/  IMAD R243, R5, 0x6c, RZ ;  /* 0x0000006c05f37824 */ /* 0x000fe200078e02ff */
[-C--:B------:R-:W-:Y:S01]  /*a1b0*/  LEA.HI.X.SX32 R45, R65, R3.reuse, 0x1, P6 ;  /* 0x00000003412d7211 */ /* 0x080fe200030f0eff */
[----:B------:R-:W-:Y:S01]  /*a1c0*/  IMAD R85, R5, 0x36, RZ ;  /* 0x0000003605557824 */ /* 0x000fe200078e02ff */
[-C--:B------:R-:W-:Y:S01]  /*a1d0*/  LEA.HI.X.SX32 R51, R69, R3.reuse, 0x1, P5 ;  /* 0x0000000345337211 */ /* 0x080fe200028f0eff */
[----:B------:R-:W-:Y:S01]  /*a1e0*/  IMAD R247, R5, 0x74, RZ ;  /* 0x0000007405f77824 */ /* 0x000fe200078e02ff */
[-C--:B------:R-:W-:Y:S01]  /*a1f0*/  IADD3 R68, P6, PT, R69, R2.reuse, RZ ;  /* 0x0000000245447210 */ /* 0x080fe20007fde0ff */
[----:B------:R-:W-:Y:S01]  /*a200*/  IMAD R251, R5, 0x7c, RZ ;  /* 0x0000007c05fb7824 */ /* 0x000fe200078e02ff */
[-C--:B------:R-:W-:Y:S01]  /*a210*/  IADD3 R72, P5, PT, R73, R2.reuse, RZ ;  /* 0x0000000249487210 */ /* 0x080fe20007fbe0ff */
[----:B------:R-:W-:Y:S01]  /*a220*/  IMAD R71, R5, 0x17, RZ ;  /* 0x0000001705477824 */ /* 0x000fe200078e02ff */
[-C--:B------:R-:W-:Y:S01]  /*a230*/  IADD3 R62, P3, PT, R235, R2.reuse, RZ ;  /* 0x00000002eb3e7210 */ /* 0x080fe20007f7e0ff */
[----:B------:R-:W-:Y:S01]  /*a240*/  IMAD R75, R5, 0x19, RZ ;  /* 0x00000019054b7824 */ /* 0x000fe200078e02ff */
[-C--:B------:R-:W-:Y:S01]  /*a250*/  IADD3 R66, P1, PT, R239, R2.reuse, RZ ;  /* 0x00000002ef427210 */ /* 0x080fe20007f3e0ff */
[----:B------:R-:W-:Y:S01]  /*a260*/  IMAD R79, R5, 0x1b, RZ ;  /* 0x0000001b054f7824 */ /* 0x000fe200078e02ff */
[-C--:B------:R-:W-:Y:S01]  /*a270*/  LEA.HI.X.SX32 R65, R57, R3.reuse, 0x1, P4 ;  /* 0x0000000339417211 */ /* 0x080fe200020f0eff */
[----:B------:R-:W-:Y:S01]  /*a280*/  IMAD R211, R5, 0x3a, RZ ;  /* 0x0000003a05d37824 */ /* 0x000fe200078e02ff */
[-C--:B------:R-:W-:Y:S01]  /*a290*/  LEA.HI.X.SX32 R57, R73, R3.reuse, 0x1, P2 ;  /* 0x0000000349397211 */ /* 0x080fe200010f0eff */
[----:B------:R-:W-:Y:S01]  /*a2a0*/  IMAD R213, R5, 0x3e, RZ ;  /* 0x0000003e05d57824 */ /* 0x000fe200078e02ff */
[-C--:B------:R-:W-:Y:S01]  /*a2b0*/  LEA.HI.X.SX32 R69, R63, R3.reuse, 0x1, P6 ;  /* 0x000000033f457211 */ /* 0x080fe200030f0eff */
        /* <DEDUP_REMOVED lines=31> */
[----:B------:R-:W-:Y:S01]  /*a4b0*/  LEA.HI.X.SX32 R79, R213, R3, 0x1, P5 ;  /* 0x00000003d54f7211 */ /* 0x000fe200028f0eff */
[C---:B------:R-:W-:Y:S01]  /*a4c0*/  IMAD R99, R5.reuse, 0x2b, RZ ;  /* 0x0000002b05637824 */ /* 0x040fe200078e02ff */
[CC--:B------:R-:W-:Y:S01]  /*a4d0*/  LEA R93, R5.reuse, -R5.reuse, 0x5 ;  /* 0x80000005055d7211 */ /* 0x0c0fe200078e28ff */
[C---:B------:R-:W-:Y:S01]  /*a4e0*/  IMAD R101, R5.reuse, 0x2d, RZ ;  /* 0x0000002d05657824 */ /* 0x040fe200078e02ff */
[C---:B------:R-:W-:Y:S01]  /*a4f0*/  LEA R83, R5.reuse, R5, 0x5 ;  /* 0x0000000505537211 */ /* 0x040fe200078e28ff */
        /* <DEDUP_REMOVED lines=21> */
[-C--:B------:R-:W-:Y:S01]  /*a650*/  LEA.HI.X.SX32 R91, R91, R3.reuse, 0x1, P1 ;  /* 0x000000035b5b7211 */ /* 0x080fe200008f0eff */
[----:B------:R-:W-:Y:S01]  /*a660*/  IMAD R115, R5, 0x3b, RZ ;  /* 0x0000003b05737824 */ /* 0x000fe200078e02ff */
[----:B------:R-:W-:Y:S01]  /*a670*/  LEA.HI.X.SX32 R97, R97, R3, 0x1, P5 ;  /* 0x0000000361617211 */ /* 0x000fe200028f0eff */
[----:B------:R-:W-:Y:S01]  /*a680*/  IMAD R117, R5, 0x3d, RZ ;  /* 0x0000003d05757824 */ /* 0x000fe200078e02ff */
[-C--:B------:R-:W-:Y:S01]  /*a690*/  IADD3 R98, P6, PT, R231, R2.reuse, RZ ;  /* 0x00000002e7627210 */ /* 0x080fe20007fde0ff */
[----:B------:R0:W-:Y:S01]  /*a6a0*/  STG.E.U16 desc[UR32][R2.64], R4 ;  /* 0x0000000402007986 */ /* 0x0001e2000c101520 */
[-C--:B------:R-:W-:Y:S01]  /*a6b0*/  IADD3 R100, P2, PT, R209, R2.reuse, RZ ;  /* 0x00000002d1647210 */ /* 0x080fe20007f5e0ff */
[----:B--2---:R-:W-:Y:S01]  /*a6c0*/  UIMAD UR4, UR10, UR4, URZ ;  /* 0x000000040a0472a4 */ /* 0x004fe2000f8e02ff */
[----:B------:R-:W-:-:S02]  /*a6d0*/  IADD3 R102, P3, PT, R207, R2, RZ ;  /* 0x00000002cf667210 */ /* 0x000fc40007f7e0ff */
[-C--:B------:R-:W-:Y:S01]  /*a6e0*/  IADD3 R104, P1, PT, R205, R2.reuse, RZ ;  /* 0x00000002cd687210 */ /* 0x080fe20007f3e0ff */
[----:B------:R-:W-:Y:S01]  /*a6f0*/  USHF.L.U32 UR6, UR4, 0x2, URZ ;  /* 0x0000000204067899 */ /* 0x000fe200080006ff */
[-C--:B------:R-:W-:Y:S01]  /*a700*/  IADD3 R108, P5, PT, R201, R2.reuse, RZ ;  /* 0x00000002c96c7210 */ /* 0x080fe20007fbe0ff */
[----:B------:R-:W-:Y:S01]  /*a710*/  UIMAD.WIDE UR4, UR4, 0x4, URZ ;  /* 0x00000004040478a5 */ /* 0x000fe2000f8e02ff */
[----:B------:R-:W-:Y:S02]  /*a720*/  SHF.L.U32 R119, R5, 0x1, RZ ;  /* 0x0000000105777819 */ /* 0x000fe400000006ff */
[-C--:B------:R-:W-:Y:S02]  /*a730*/  LEA.HI.X.SX32 R95, R95, R3.reuse, 0x1, P4 ;  /* 0x000000035f5f7211 */ /* 0x080fe400020f0eff */
[----:B------:R-:W-:Y:S02]  /*a740*/  IADD3 R106, P4, PT, R203, R2, RZ ;  /* 0x00000002cb6a7210 */ /* 0x000fe40007f9e0ff */
[----:B------:R-:W-:-:S02]  /*a750*/  LEA.HI.X.SX32 R99, R99, R3, 0x1, P6 ;  /* 0x0000000363637211 */ /* 0x000fc400030f0eff */
[-C--:B------:R-:W-:Y:S02]  /*a760*/  LEA.HI.X.SX32 R101, R101, R3.reuse, 0x1, P2 ;  /* 0x0000000365657211 */ /* 0x080fe400010f0eff */
[-C--:B------:R-:W-:Y:S02]  /*a770*/  LEA.HI.X.SX32 R103, R103, R3.reuse, 0x1, P3 ;  /* 0x0000000367677211 */ /* 0x080fe400018f0eff */
[-C--:B------:R-:W-:Y:S02]  /*a780*/  LEA.HI.X.SX32 R105, R105, R3.reuse, 0x1, P1 ;  /* 0x0000000369697211 */ /* 0x080fe400008f0eff */
[----:B------:R-:W-:Y:S02]  /*a790*/  LEA.HI.X.SX32 R109, R109, R3, 0x1, P5 ;  /* 0x000000036d6d7211 */ /* 0x000fe400028f0eff */
[-C--:B------:R-:W-:Y:S02]  /*a7a0*/  IADD3 R110, P6, PT, R199, R2.reuse, RZ ;  /* 0x00000002c76e7210 */ /* 0x080fe40007fde0ff */
[----:B------:R-:W-:-:S02]  /*a7b0*/  IADD3 R112, P2, PT, R197, R2, RZ ;  /* 0x00000002c5707210 */ /* 0x000fc40007f5e0ff */
[-C--:B------:R-:W-:Y:S02]  /*a7c0*/  IADD3 R114, P3, PT, R195, R2.reuse, RZ ;  /* 0x00000002c3727210 */ /* 0x080fe40007f7e0ff */
[-C--:B------:R-:W-:Y:S02]  /*a7d0*/  IADD3 R116, P1, PT, R123, R2.reuse, RZ ;  /* 0x000000027b747210 */ /* 0x080fe40007f3e0ff */
[-C--:B------:R-:W-:Y:S02]  /*a7e0*/  IADD3 R120, P5, PT, R119, R2.reuse, RZ ;  /* 0x0000000277787210 */ /* 0x080fe40007fbe0ff */
[-C--:B------:R-:W-:Y:S02]  /*a7f0*/  LEA.HI.X.SX32 R107, R107, R3.reuse, 0x1, P4 ;  /* 0x000000036b6b7211 */ /* 0x080fe400020f0eff */
[----:B------:R-:W-:Y:S02]  /*a800*/  IADD3 R118, P4, PT, R121, R2, RZ ;  /* 0x0000000279767210 */ /* 0x000fe40007f9e0ff */
[----:B------:R-:W-:-:S02]  /*a810*/  LEA.HI.X.SX32 R111, R111, R3, 0x1, P6 ;  /* 0x000000036f6f7211 */ /* 0x000fc400030f0eff */
[-C--:B------:R-:W-:Y:S02]  /*a820*/  LEA.HI.X.SX32 R113, R113, R3.reuse, 0x1, P2 ;  /* 0x0000000371717211 */ /* 0x080fe400010f0eff */
[-C--:B------:R-:W-:Y:S02]  /*a830*/  LEA.HI.X.SX32 R115, R115, R3.reuse, 0x1, P3 ;  /* 0x0000000373737211 */ /* 0x080fe400018f0eff */
[-C--:B------:R-:W-:Y:S02]  /*a840*/  LEA.HI.X.SX32 R117, R117, R3.reuse, 0x1, P1 ;  /* 0x0000000375757211 */ /* 0x080fe400008f0eff */
[C---:B------:R-:W-:Y:S02]  /*a850*/  LEA.HI.X.SX32 R121, R5.reuse, R3, 0x1, P5 ;  /* 0x0000000305797211 */ /* 0x040fe400028f0eff */
[C---:B------:R-:W-:Y:S02]  /*a860*/  SHF.L.U32 R125, R5.reuse, 0x2, RZ ;  /* 0x00000002057d7819 */ /* 0x040fe400000006ff */
[----:B------:R-:W-:-:S02]  /*a870*/  SHF.L.U32 R127, R5, 0x3, RZ ;  /* 0x00000003057f7819 */ /* 0x000fc400000006ff */
[C---:B------:R-:W-:Y:S02]  /*a880*/  SHF.L.U32 R129, R5.reuse, 0x4, RZ ;  /* 0x0000000405817819 */ /* 0x040fe400000006ff */
[C---:B------:R-:W-:Y:S02]  /*a890*/  SHF.L.U32 R131, R5.reuse, 0x5, RZ ;  /* 0x0000000505837819 */ /* 0x040fe400000006ff */
[CC--:B------:R-:W-:Y:S02]  /*a8a0*/  LEA R122, P6, R5.reuse, R2.reuse, 0x2 ;  /* 0x00000002057a7211 */ /* 0x0c0fe400078c10ff */
[CC--:B------:R-:W-:Y:S02]  /*a8b0*/  LEA R124, P2, R5.reuse, R2.reuse, 0x3 ;  /* 0x00000002057c7211 */ /* 0x0c0fe400078418ff */
[CC--:B------:R-:W-:Y:S02]  /*a8c0*/  LEA R126, P3, R5.reuse, R2.reuse, 0x4 ;  /* 0x00000002057e7211 */ /* 0x0c0fe400078620ff */
[----:B------:R-:W-:-:S02]  /*a8d0*/  LEA R128, P1, R5, R2, 0x5 ;  /* 0x0000000205807211 */ /* 0x000fc400078228ff */
[C---:B------:R-:W-:Y:S02]  /*a8e0*/  LEA R130, P5, R5.reuse, R2, 0x6 ;  /* 0x0000000205827211 */ /* 0x040fe400078a30ff */
[----:B------:R-:W-:Y:S02]  /*a8f0*/  LEA R5, R5, -R5, 0x6 ;  /* 0x8000000505057211 */ /* 0x000fe400078e30ff */
[-C--:B------:R-:W-:Y:S02]  /*a900*/  LEA.HI.X.SX32 R123, R119, R3.reuse, 0x1, P6 ;  /* 0x00000003777b7211 */ /* 0x080fe400030f0eff */
[----:B0-----:R-:W-:Y:S02]  /*a910*/  PRMT R2, R4, 0x7632, R2 ;  /* 0x0000763204027816 */ /* 0x001fe40000000002 */
[----:B------:R-:W-:Y:S02]  /*a920*/  F2FP.F16.F32.PACK_AB R132, R133, R132 ;  /* 0x000000848584723e */ /* 0x000fe400000000ff */
[-C--:B------:R-:W-:Y:S01]  /*a930*/  LEA.HI.X.SX32 R125, R125, R3.reuse, 0x1, P2 ;  /* 0x000000037d7d7211 */ /* 0x080fe200010f0eff */
[----:B------:R0:W-:Y:S01]  /*a940*/  STG.E.U16 desc[UR32][R120.64], R2 ;  /* 0x0000000278007986 */ /* 0x0001e2000c101520 */
[----:B------:R-:W-:-:S02]  /*a950*/  LEA.HI.X.SX32 R127, R127, R3, 0x1, P3 ;  /* 0x000000037f7f7211 */ /* 0x000fc400018f0eff */
[-C--:B------:R-:W-:Y:S01]  /*a960*/  LEA.HI.X.SX32 R129, R129, R3.reuse, 0x1, P1 ;  /* 0x0000000381817211 */ /* 0x080fe200008f0eff */
[----:B------:R-:W-:Y:S01]  /*a970*/  STG.E.U16 desc[UR32][R122.64], R193 ;  /* 0x000000c17a007986 */ /* 0x000fe2000c101520 */
[-C--:B------:R-:W-:Y:S02]  /*a980*/  LEA.HI.X.SX32 R131, R131, R3.reuse, 0x1, P5 ;  /* 0x0000000383837211 */ /* 0x080fe400028f0eff */
[----:B------:R-:W-:Y:S02]  /*a990*/  LEA.HI.X.SX32 R119, R5, R3, 0x1, P4 ;  /* 0x0000000305777211 */ /* 0x000fe400020f0eff */
[----:B------:R-:W-:Y:S02]  /*a9a0*/  PRMT R3, R193, 0x7632, R3 ;  /* 0x00007632c1037816 */ /* 0x000fe40000000003 */
[----:B------:R-:W-:Y:S02]  /*a9b0*/  F2FP.F16.F32.PACK_AB R134, R135, R134 ;  /* 0x000000868786723e */ /* 0x000fe400000000ff */
[----:B------:R-:W-:Y:S01]  /*a9c0*/  PRMT R4, R132, 0x7632, R4 ;  /* 0x0000763284047816 */ /* 0x000fe20000000004 */
[----:B------:R1:W-:Y:S01]  /*a9d0*/  STG.E.U16 desc[UR32][R20.64], R3 ;  /* 0x0000000314007986 */ /* 0x0003e2000c101520 */
[----:B------:R-:W-:-:S02]  /*a9e0*/  F2FP.F16.F32.PACK_AB R136, R137, R136 ;  /* 0x000000888988723e */ /* 0x000fc400000000ff */
[----:B0-----:R-:W-:Y:S01]  /*a9f0*/  PRMT R2, R134, 0x7632, R2 ;  /* 0x0000763286027816 */ /* 0x001fe20000000002 */
[----:B------:R-:W-:Y:S01]  /*aa00*/  STG.E.U16 desc[UR32][R124.64], R132 ;  /* 0x000000847c007986 */ /* 0x000fe2000c101520 */
[----:B------:R-:W-:Y:S02]  /*aa10*/  F2FP.F16.F32.PACK_AB R138, R139, R138 ;  /* 0x0000008a8b8a723e */ /* 0x000fe400000000ff */
[----:B------:R-:W-:Y:S01]  /*aa20*/  F2FP.F16.F32.PACK_AB R140, R141, R140 ;  /* 0x0000008c8d8c723e */ /* 0x000fe200000000ff */
[----:B------:R0:W-:Y:S01]  /*aa30*/  STG.E.U16 desc[UR32][R28.64], R4 ;  /* 0x000000041c007986 */ /* 0x0001e2000c101520 */
[----:B------:R-:W-:Y:S02]  /*aa40*/  F2FP.F16.F32.PACK_AB R142, R143, R142 ;  /* 0x0000008e8f8e723e */ /* 0x000fe400000000ff */
[----:B------:R-:W-:Y:S01]  /*aa50*/  F2FP.F16.F32.PACK_AB R144, R145, R144 ;  /* 0x000000909190723e */ /* 0x000fe200000000ff */
[----:B------:R-:W-:Y:S01]  /*aa60*/  STG.E.U16 desc[UR32][R18.64], R134 ;  /* 0x0000008612007986 */ /* 0x000fe2000c101520 */
[----:B-1----:R-:W-:-:S02]  /*aa70*/  PRMT R21, R136, 0x7632, R21 ;  /* 0x0000763288157816 */ /* 0x002fc40000000015 */
[----:B------:R-:W-:Y:S01]  /*aa80*/  PRMT R3, R138, 0x7632, R3 ;  /* 0x000076328a037816 */ /* 0x000fe20000000003 */
[----:B------:R1:W-:Y:S01]  /*aa90*/  STG.E.U16 desc[UR32][R36.64], R2 ;  /* 0x0000000224007986 */ /* 0x0003e2000c101520 */
[----:B------:R-:W-:Y:S02]  /*aaa0*/  F2FP.F16.F32.PACK_AB R146, R147, R146 ;  /* 0x000000929392723e */ /* 0x000fe400000000ff */
[----:B------:R-:W-:Y:S01]  /*aab0*/  F2FP.F16.F32.PACK_AB R148, R149, R148 ;  /* 0x000000949594723e */ /* 0x000fe200000000ff */
[----:B------:R-:W-:Y:S01]  /*aac0*/  STG.E.U16 desc[UR32][R126.64], R136 ;  /* 0x000000887e007986 */ /* 0x000fe2000c101520 */
[----:B0-----:R-:W-:Y:S02]  /*aad0*/  PRMT R4, R146, 0x7632, R4 ;  /* 0x0000763292047816 */ /* 0x001fe40000000004 */
[----:B------:R-:W-:Y:S01]  /*aae0*/  F2FP.F16.F32.PACK_AB R150, R151, R150 ;  /* 0x000000969796723e */ /* 0x000fe200000000ff */
[----:B------:R0:W-:Y:S01]  /*aaf0*/  STG.E.U16 desc[UR32][R42.64], R21 ;  /* 0x000000152a007986 */ /* 0x0001e2000c101520 */
[----:B------:R-:W-:-:S02]  /*ab00*/  F2FP.F16.F32.PACK_AB R152, R153, R152 ;  /* 0x000000989998723e */ /* 0x000fc400000000ff */
[----:B------:R-:W-:Y:S01]  /*ab10*/  F2FP.F16.F32.PACK_AB R154, R155, R154 ;  /* 0x0000009a9b9a723e */ /* 0x000fe200000000ff */
[----:B------:R2:W-:Y:S01]  /*ab20*/  STG.E.U16 desc[UR32][R26.64], R138 ;  /* 0x0000008a1a007986 */ /* 0x0005e2000c101520 */
[----:B-1----:R-:W-:Y:S02]  /*ab30*/  PRMT R2, R142, 0x7632, R2 ;  /* 0x000076328e027816 */ /* 0x002fe40000000002 */
[----:B------:R-:W-:Y:S01]  /*ab40*/  PRMT R36, R148, 0x7632, R36 ;  /* 0x0000763294247816 */ /* 0x000fe20000000024 */
[----:B------:R1:W-:Y:S01]  /*ab50*/  STG.E.U16 desc[UR32][R48.64], R3 ;  /* 0x0000000330007986 */ /* 0x0003e2000c101520 */
[----:B------:R-:W-:Y:S02]  /*ab60*/  F2FP.F16.F32.PACK_AB R156, R157, R156 ;  /* 0x0000009c9d9c723e */ /* 0x000fe400000000ff */
[----:B------:R-:W-:Y:S01]  /*ab70*/  F2FP.F16.F32.PACK_AB R158, R159, R158 ;  /* 0x0000009e9f9e723e */ /* 0x000fe200000000ff */
[----:B------:R-:W-:Y:S01]  /*ab80*/  STG.E.U16 desc[UR32][R16.64], R140 ;  /* 0x0000008c10007986 */ /* 0x000fe2000c101520 */
[----:B0-----:R-:W-:-:S02]  /*ab90*/  PRMT R42, R154, 0x7632, R42 ;  /* 0x000076329a2a7816 */ /* 0x001fc4000000002a */
[----:B------:R-:W-:Y:S02]  /*aba0*/  F2FP.F16.F32.PACK_AB R160, R161, R160 ;  /* 0x000000a0a1a0723e */ /* 0x000fe400000000ff */
[----:B--2---:R-:W-:Y:S02]  /*abb0*/  PRMT R27, R140, 0x7632, R27 ;  /* 0x000076328c1b7816 */ /* 0x004fe4000000001b */
[----:B------:R-:W-:Y:S02]  /*abc0*/  F2FP.F16.F32.PACK_AB R162, R163, R162 ;  /* 0x000000a2a3a2723e */ /* 0x000fe400000000ff */
[----:B-1----:R-:W-:Y:S01]  /*abd0*/  PRMT R3, R144, 0x7632, R3 ;  /* 0x0000763290037816 */ /* 0x002fe20000000003 */
[----:B------:R-:W-:Y:S01]  /*abe0*/  STG.E.U16 desc[UR32][R54.64], R27 ;  /* 0x0000001b36007986 */ /* 0x000fe2000c101520 */
[----:B------:R-:W-:Y:S02]  /*abf0*/  F2FP.F16.F32.PACK_AB R164, R165, R164 ;  /* 0x000000a4a5a4723e */ /* 0x000fe400000000ff */
[----:B------:R-:W-:Y:S01]  /*ac00*/  PRMT R43, R162, 0x7632, R43 ;  /* 0x00007632a22b7816 */ /* 0x000fe2000000002b */
[----:B------:R-:W-:Y:S01]  /*ac10*/  STG.E.U16 desc[UR32][R34.64], R142 ;  /* 0x0000008e22007986 */ /* 0x000fe2000c101520 */
[----:B------:R-:W-:-:S02]  /*ac20*/  F2FP.F16.F32.PACK_AB R166, R167, R166 ;  /* 0x000000a6a7a6723e */ /* 0x000fc400000000ff */
[----:B------:R-:W-:Y:S01]  /*ac30*/  F2FP.F16.F32.PACK_AB R168, R169, R168 ;  /* 0x000000a8a9a8723e */ /* 0x000fe200000000ff */
[----:B------:R0:W-:Y:S01]  /*ac40*/  STG.E.U16 desc[UR32][R60.64], R2 ;  /* 0x000000023c007986 */ /* 0x0001e2000c101520 */
[----:B------:R-:W-:Y:S02]  /*ac50*/  F2FP.F16.F32.PACK_AB R170, R171, R170 ;  /* 0x000000aaabaa723e */ /* 0x000fe400000000ff */
[----:B------:R-:W-:Y:S01]  /*ac60*/  PRMT R48, R168, 0x7632, R48 ;  /* 0x00007632a8307816 */ /* 0x000fe20000000030 */
[----:B------:R-:W-:Y:S01]  /*ac70*/  STG.E.U16 desc[UR32][R128.64], R144 ;  /* 0x0000009080007986 */ /* 0x000fe2000c101520 */
[----:B------:R-:W-:Y:S02]  /*ac80*/  F2FP.F16.F32.PACK_AB R172, R173, R172 ;  /* 0x000000acadac723e */ /* 0x000fe400000000ff */
[----:B------:R-:W-:Y:S01]  /*ac90*/  PRMT R49, R170, 0x7632, R49 ;  /* 0x00007632aa317816 */ /* 0x000fe20000000031 */
[----:B------:R-:W-:Y:S01]  /*aca0*/  STG.E.U16 desc[UR32][R64.64], R3 ;  /* 0x0000000340007986 */ /* 0x000fe2000c101520 */
[----:B------:R-:W-:-:S02]  /*acb0*/  F2FP.F16.F32.PACK_AB R174, R175, R174 ;  /* 0x000000aeafae723e */ /* 0x000fc400000000ff */
[----:B------:R-:W-:Y:S01]  /*acc0*/  F2FP.F16.F32.PACK_AB R176, R177, R176 ;  /* 0x000000b0b1b0723e */ /* 0x000fe200000000ff */
[----:B------:R1:W-:Y:S01]  /*acd0*/  STG.E.U16 desc[UR32][R40.64], R146 ;  /* 0x0000009228007986 */ /* 0x0003e2000c101520 */
[----:B0-----:R-:W-:Y:S02]  /*ace0*/  PRMT R2, R150, 0x7632, R2 ;  /* 0x0000763296027816 */ /* 0x001fe40000000002 */
[----:B------:R-:W-:Y:S01]  /*acf0*/  F2FP.F16.F32.PACK_AB R178, R179, R178 ;  /* 0x000000b2b3b2723e */ /* 0x000fe200000000ff */
[----:B------:R0:W-:Y:S01]  /*ad00*/  STG.E.U16 desc[UR32][R68.64], R4 ;  /* 0x0000000444007986 */ /* 0x0001e2000c101520 */
[----:B------:R-:W-:Y:S02]  /*ad10*/  F2FP.F16.F32.PACK_AB R180, R181, R180 ;  /* 0x000000b4b5b4723e */ /* 0x000fe400000000ff */
[----:B------:R-:W-:Y:S01]  /*ad20*/  F2FP.F16.F32.PACK_AB R182, R183, R182 ;  /* 0x000000b6b7b6723e */ /* 0x000fe200000000ff */
[----:B------:R-:W-:Y:S01]  /*ad30*/  STG.E.U16 desc[UR32][R24.64], R148 ;  /* 0x0000009418007986 */ /* 0x000fe2000c101520 */
[----:B------:R-:W-:-:S02]  /*ad40*/  PRMT R54, R180, 0x7632, R54 ;  /* 0x00007632b4367816 */ /* 0x000fc40000000036 */
[----:B------:R-:W-:Y:S01]  /*ad50*/  F2FP.F16.F32.PACK_AB R184, R185, R184 ;  /* 0x000000b8b9b8723e */ /* 0x000fe200000000ff */
[----:B------:R-:W-:Y:S01]  /*ad60*/  STG.E.U16 desc[UR32][R72.64], R36 ;  /* 0x0000002448007986 */ /* 0x000fe2000c101520 */
[----:B-1----:R-:W-:Y:S02]  /*ad70*/  PRMT R40, R152, 0x7632, R40 ;  /* 0x0000763298287816 */ /* 0x002fe40000000028 */
[----:B------:R-:W-:Y:S01]  /*ad80*/  PRMT R41, R160, 0x7632, R41 ;  /* 0x00007632a0297816 */ /* 0x000fe20000000029 */
[----:B------:R1:W-:Y:S01]  /*ad90*/  STG.E.U16 desc[UR32][R46.64], R150 ;  /* 0x000000962e007986 */ /* 0x0003e2000c101520 */
[----:B0-----:R-:W0:Y:S01]  /*ada0*/  LDC.64 R4, c[0x0][0x3a0] ;  /* 0x0000e800ff047b82 */ /* 0x001e220000000a00 */
[----:B------:R-:W-:Y:S02]  /*adb0*/  PRMT R55, R182, 0x7632, R55 ;  /* 0x00007632b6377816 */ /* 0x000fe40000000037 */
[----:B------:R2:W-:Y:S01]  /*adc0*/  STG.E.U16 desc[UR32][R76.64], R2 ;  /* 0x000000024c007986 */ /* 0x0005e2000c101520 */
[----:B------:R-:W-:-:S02]  /*add0*/  F2FP.F16.F32.PACK_AB R186, R187, R186 ;  /* 0x000000babbba723e */ /* 0x000fc400000000ff */
[C---:B------:R-:W-:Y:S01]  /*ade0*/  SHF.L.U32 R3, R0.reuse, 0x2, RZ ;  /* 0x0000000200037819 */ /* 0x040fe200000006ff */
[----:B------:R-:W-:Y:S01]  /*adf0*/  STG.E.U16 desc[UR32][R14.64], R152 ;  /* 0x000000980e007986 */ /* 0x000fe2000c101520 */
[----:B------:R-:W-:Y:S01]  /*ae00*/  F2FP.F16.F32.PACK_AB R188, R191, R188 ;  /* 0x000000bcbfbc723e */ /* 0x000fe200000000ff */
[----:B------:R-:W-:Y:S01]  /*ae10*/  IMAD.HI R0, R0, 0x4, RZ ;  /* 0x0000000400007827 */ /* 0x000fe200078e02ff */
[----:B------:R-:W-:Y:S01]  /*ae20*/  F2FP.F16.F32.PACK_AB R189, R190, R189 ;  /* 0x000000bdbebd723e */ /* 0x000fe200000000ff */
[----:B------:R-:W-:Y:S01]  /*ae30*/  STG.E.U16 desc[UR32][R80.64], R40 ;  /* 0x0000002850007986 */ /* 0x000fe2000c101520 */
[----:B-1----:R-:W-:Y:S02]  /*ae40*/  PRMT R46, R158, 0x7632, R46 ;  /* 0x000076329e2e7816 */ /* 0x002fe4000000002e */
[----:B------:R-:W-:Y:S01]  /*ae50*/  PRMT R47, R166, 0x7632, R47 ;  /* 0x00007632a62f7816 */ /* 0x000fe2000000002f */
[----:B------:R1:W-:Y:S01]  /*ae60*/  STG.E.U16 desc[UR32][R52.64], R154 ;  /* 0x0000009a34007986 */ /* 0x0003e2000c101520 */
[----:B--2---:R-:W-:-:S03]  /*ae70*/  PRMT R2, R156, 0x7632, R2 ;  /* 0x000076329c027816 */ /* 0x004fc60000000002 */
[----:B------:R-:W-:Y:S04]  /*ae80*/  STG.E.U16 desc[UR32][R84.64], R42 ;  /* 0x0000002a54007986 */ /* 0x000fe8000c101520 */
[----:B------:R-:W-:Y:S04]  /*ae90*/  STG.E.U16 desc[UR32][R32.64], R156 ;  /* 0x0000009c20007986 */ /* 0x000fe8000c101520 */
[----:B------:R0:W-:Y:S01]  /*aea0*/  STG.E.U16 desc[UR32][R88.64], R2 ;  /* 0x0000000258007986 */ /* 0x0001e2000c101520 */
[----:B-1----:R-:W-:Y:S02]  /*aeb0*/  PRMT R52, R176, 0x7632, R52 ;  /* 0x00007632b0347816 */ /* 0x002fe40000000034 */
[----:B------:R-:W-:Y:S01]  /*aec0*/  PRMT R53, R178, 0x7632, R53 ;  /* 0x00007632b2357816 */ /* 0x000fe20000000035 */
[----:B------:R1:W-:Y:S04]  /*aed0*/  STG.E.U16 desc[UR32][R58.64], R158 ;  /* 0x0000009e3a007986 */ /* 0x0003e8000c101520 */
[----:B------:R-:W-:Y:S04]  /*aee0*/  STG.E.U16 desc[UR32][R92.64], R46 ;  /* 0x0000002e5c007986 */ /* 0x000fe8000c101520 */
[----:B------:R-:W-:Y:S01]  /*aef0*/  STG.E.U16 desc[UR32][R130.64], R160 ;  /* 0x000000a082007986 */ /* 0x000fe2000c101520 */
[----:B0-----:R-:W-:-:S03]  /*af00*/  IADD3 R2, P1, P2, R3, UR6, R4 ;  /* 0x0000000603027c10 */ /* 0x001fc6000fa3e004 */
[----:B------:R-:W-:Y:S01]  /*af10*/  STG.E.U16 desc[UR32][R82.64], R41 ;  /* 0x0000002952007986 */ /* 0x000fe2000c101520 */
[----:B-1----:R-:W-:Y:S02]  /*af20*/  PRMT R58, R188, 0x7632, R58 ;  /* 0x00007632bc3a7816 */ /* 0x002fe4000000003a */
[----:B------:R-:W-:Y:S01]  /*af30*/  PRMT R59, R189, 0x7632, R59 ;  /* 0x00007632bd3b7816 */ /* 0x000fe2000000003b */
[----:B------:R0:W-:Y:S01]  /*af40*/  STG.E.U16 desc[UR32][R44.64], R162 ;  /* 0x000000a22c007986 */ /* 0x0001e2000c101520 */
[----:B------:R-:W-:-:S03]  /*af50*/  IADD3.X R3, PT, PT, R0, UR5, R5, P1, P2 ;  /* 0x0000000500037c10 */ /* 0x000fc60008fe4405 */
[----:B------:R-:W-:Y:S04]  /*af60*/  STG.E.U16 desc[UR32][R86.64], R43 ;  /* 0x0000002b56007986 */ /* 0x000fe8000c101520 */
[----:B------:R-:W-:Y:S01]  /*af70*/  STG.E.U16 desc[UR32][R12.64], R164 ;  /* 0x000000a40c007986 */ /* 0x000fe2000c101520 */
[----:B0-----:R-:W-:-:S05]  /*af80*/  PRMT R45, R164, 0x7632, R45 ;  /* 0x00007632a42d7816 */ /* 0x001fca000000002d */
[----:B------:R-:W-:Y:S04]  /*af90*/  STG.E.U16 desc[UR32][R90.64], R45 ;  /* 0x0000002d5a007986 */ /* 0x000fe8000c101520 */
[----:B------:R0:W-:Y:S04]  /*afa0*/  STG.E.U16 desc[UR32][R50.64], R166 ;  /* 0x000000a632007986 */ /* 0x0001e8000c101520 */
[----:B------:R-:W-:Y:S04]  /*afb0*/  STG.E.U16 desc[UR32][R94.64], R47 ;  /* 0x0000002f5e007986 */ /* 0x000fe8000c101520 */
[----:B------:R-:W-:Y:S01]  /*afc0*/  STG.E.U16 desc[UR32][R8.64], R168 ;  /* 0x000000a808007986 */ /* 0x000fe2000c101520 */
[----:B0-----:R-:W-:-:S03]  /*afd0*/  PRMT R50, R172, 0x7632, R50 ;  /* 0x00007632ac327816 */ /* 0x001fc60000000032 */
[----:B------:R-:W-:Y:S01]  /*afe0*/  STG.E.U16 desc[UR32][R96.64], R48 ;  /* 0x0000003060007986 */ /* 0x000fe2000c101520 */
[----:B------:R-:W-:-:S03]  /*aff0*/  PRMT R51, R174, 0x7632, R51 ;  /* 0x00007632ae337816 */ /* 0x000fc60000000033 */
[----:B------:R0:W-:Y:S04]  /*b000*/  STG.E.U16 desc[UR32][R56.64], R170 ;  /* 0x000000aa38007986 */ /* 0x0001e8000c101520 */
[----:B------:R1:W-:Y:S04]  /*b010*/  STG.E.U16 desc[UR32][R98.64], R49 ;  /* 0x0000003162007986 */ /* 0x0003e8000c101520 */
[----:B------:R1:W-:Y:S04]  /*b020*/  STG.E.U16 desc[UR32][R22.64], R172 ;  /* 0x000000ac16007986 */ /* 0x0003e8000c101520 */
[----:B------:R1:W-:Y:S01]  /*b030*/  STG.E.U16 desc[UR32][R100.64], R50 ;  /* 0x0000003264007986 */ /* 0x0003e2000c101520 */
[----:B0-----:R-:W-:-:S02]  /*b040*/  PRMT R56, R184, 0x7632, R56 ;  /* 0x00007632b8387816 */ /* 0x001fc40000000038 */
[----:B------:R-:W-:Y:S01]  /*b050*/  PRMT R57, R186, 0x7632, R57 ;  /* 0x00007632ba397816 */ /* 0x000fe20000000039 */
[----:B------:R1:W-:Y:S04]  /*b060*/  STG.E.U16 desc[UR32][R62.64], R174 ;  /* 0x000000ae3e007986 */ /* 0x0003e8000c101520 */
        /* <DEDUP_REMOVED lines=17> */
[----:B------:R1:W-:Y:S01]  /*b180*/  STG.E desc[UR32][R2.64], R192 ;  /* 0x000000c002007986 */ /* 0x0003e2000c101920 */
[----:B---3--:R-:W-:Y:S06]  /*b190*/  BAR.SYNC.DEFER_BLOCKING 0x0 ;  /* 0x0000000000007b1d */ /* 0x008fec0000010000 */
[----:B------:R-:W-:Y:S05]  /*b1a0*/  @P0 BRA `(.L_x_20) ;  /* 0x0000000000a00947 */ /* 0x000fea0003800000 */
[----:B------:R-:W0:Y:S01]  /*b1b0*/  S2UR UR5, SR_CgaCtaId ;  /* 0x00000000000579c3 */ /* 0x000e220000008800 */
[----:B------:R-:W-:Y:S01]  /*b1c0*/  NOP ;  /* 0x0000000000007918 */ /* 0x000fe20000000000 */
[----:B------:R-:W-:Y:S01]  /*b1d0*/  UMOV UR4, 0x50 ;  /* 0x0000005000047882 */ /* 0x000fe20000000000 */
[----:B------:R-:W-:Y:S01]  /*b1e0*/  MOV R0, UR12 ;  /* 0x0000000c00007c02 */ /* 0x000fe20008000f00 */
[----:B-1----:R-:W-:Y:S01]  /*b1f0*/  HFMA2 R7, -RZ, RZ, 0, 5.9604644775390625e-08 ;  /* 0x00000001ff077431 */ /* 0x002fe200000001ff */
[----:B------:R-:W-:Y:S02]  /*b200*/  MOV R3, 0xff ;  /* 0x000000ff00037802 */ /* 0x000fe40000000f00 */
[----:B------:R-:W-:-:S04]  /*b210*/  LOP3.LUT R0, R0, 0xffff, RZ, 0xc0, !PT ;  /* 0x0000ffff00007812 */ /* 0x000fc800078ec0ff */
[----:B------:R-:W-:-:S04]  /*b220*/  SHF.R.U32.HI R0, RZ, 0x5, R0 ;  /* 0x00000005ff007819 */ /* 0x000fc80000011600 */
[----:B------:R-:W-:Y:S02]  /*b230*/  IADD3 R2, PT, PT, R0, 0x10, RZ ;  /* 0x0000001000027810 */ /* 0x000fe40007ffe0ff */
[----:B------:R-:W-:Y:S01]  /*b240*/  SHF.L.U32 R0, R3, R0, RZ ;  /* 0x0000000003007219 */ /* 0x000fe200000006ff */
[----:B0-----:R-:W-:Y:S01]  /*b250*/  ULEA UR6, UR5, UR4, 0x18 ;  /* 0x0000000405067291 */ /* 0x001fe2000f8ec0ff */
[----:B------:R-:W-:-:S04]  /*b260*/  SHF.L.U32 R3, R7, R2, RZ ;  /* 0x0000000207037219 */ /* 0x000fc800000006ff */
[----:B------:R-:W-:-:S04]  /*b270*/  LOP3.LUT R0, R3, R0, RZ, 0xfc, !PT ;  /* 0x0000000003007212 */ /* 0x000fc800078efcff */
[----:B------:R-:W0:Y:S01]  /*b280*/  LDS R5, [UR6] ;  /* 0x00000006ff057984 */ /* 0x000e220008000800 */
[C---:B------:R-:W-:Y:S02]  /*b290*/  LOP3.LUT R2, R0.reuse, 0xffff, RZ, 0xc0, !PT ;  /* 0x0000ffff00027812 */ /* 0x040fe400078ec0ff */
[----:B0-----:R-:W-:-:S04]  /*b2a0*/  LOP3.LUT R3, R0, 0xffff, R5, 0x80, !PT ;  /* 0x0000ffff00037812 */ /* 0x001fc800078e8005 */
[----:B------:R-:W-:-:S13]  /*b2b0*/  ISETP.NE.AND P0, PT, R3, R2, PT ;  /* 0x000000020300720c */ /* 0x000fda0003f05270 */
[----:B------:R-:W-:Y:S05]  /*b2c0*/  @P0 BRA `(.L_x_21) ;  /* 0x0000000000500947 */ /* 0x000fea0003800000 */
[----:B------:R-:W-:Y:S02]  /*b2d0*/  SHF.R.U32.HI R5, RZ, 0x10, R5 ;  /* 0x00000010ff057819 */ /* 0x000fe40000011605 */
[----:B------:R-:W-:-:S04]  /*b2e0*/  SHF.R.U32.HI R2, RZ, 0x10, R0 ;  /* 0x00000010ff027819 */ /* 0x000fc80000011600 */
[----:B------:R-:W-:-:S04]  /*b2f0*/  LOP3.LUT R5, R5, R2, RZ, 0xc0, !PT ;  /* 0x0000000205057212 */ /* 0x000fc800078ec0ff */
[----:B------:R-:W-:-:S13]  /*b300*/  ISETP.NE.AND P0, PT, R5, R2, PT ;  /* 0x000000020500720c */ /* 0x000fda0003f05270 */
[----:B------:R-:W-:Y:S05]  /*b310*/  @P0 BRA `(.L_x_22) ;  /* 0x0000000000300947 */ /* 0x000fea0003800000 */
[----:B------:R-:W-:Y:S01]  /*b320*/  R2UR UR4, R0 ;  /* 0x00000000000472ca */ /* 0x000fe200000e0000 */
[----:B------:R-:W-:Y:S01]  /*b330*/  VOTEU.ANY UR5, UPT, PT ;  /* 0x0000000000057886 */ /* 0x000fe200038e0100 */
[----:B------:R-:W0:Y:S01]  /*b340*/  S2R R0, SR_LANEID ;  /* 0x0000000000007919 */ /* 0x000e220000000000 */
[----:B------:R-:W-:-:S10]  /*b350*/  UFLO.U32 UR5, UR5 ;  /* 0x00000005000572bd */ /* 0x000fd400080e0000 */
[----:B------:R-:W-:-:S06]  /*b360*/  ULOP3.LUT UR4, URZ, UR4, URZ, 0x33, !UPT ;  /* 0x00000004ff047292 */ /* 0x000fcc000f8e33ff */
[----:B------:R-:W-:-:S04]  /*b370*/  MOV R2, UR4 ;  /* 0x0000000400027c02 */ /* 0x000fc80008000f00 */
[----:B------:R-:W1:Y:S02]  /*b380*/  REDUX UR7, R2 ;  /* 0x00000000020773c4 */ /* 0x000e640000000000 */
[----:B------:R2:W-:Y:S01]  /*b390*/  UTCATOMSWS.AND URZ, UR4 ;  /* 0x0000000400ff79e3 */ /* 0x0005e20008000000 */
[----:B0-----:R-:W-:Y:S02]  /*b3a0*/  ISETP.EQ.U32.AND P0, PT, R0, UR5, PT ;  /* 0x0000000500007c0c */ /* 0x001fe4000bf02070 */
[----:B-1----:R-:W-:-:S11]  /*b3b0*/  MOV R0, UR7 ;  /* 0x0000000700007c02 */ /* 0x002fd60008000f00 */
[----:B------:R2:W-:Y:S01]  /*b3c0*/  @P0 ATOMS.AND RZ, [UR6], R0 ;  /* 0x00000000ffff098c */ /* 0x0005e2000a800006 */
[----:B------:R-:W-:Y:S05]  /*b3d0*/  BRA `(.L_x_20) ;  /* 0x0000000000147947 */ /* 0x000fea0003800000 */
.L_x_22:
[----:B------:R-:W-:-:S07]  /*b3e0*/  MOV R2, 0xb400 ;  /* 0x0000b40000027802 */ /* 0x000fce0000000f00 */
[----:B------:R-:W-:Y:S05]  /*b3f0*/  CALL.REL.NOINC `($__internal_0_$__cuda_sm10x_tcgen05_guardrail_trap_col_being_dealloced_not_returned_by_alloc) ;  /* 0x0000000000447944 */ /* 0x000fea0003c00000 */
[----:B------:R-:W-:Y:S05]  /*b400*/  BRA `(.L_x_20) ;  /* 0x0000000000087947 */ /* 0x000fea0003800000 */
.L_x_21:
[----:B------:R-:W-:-:S07]  /*b410*/  MOV R2, 0xb430 ;  /* 0x0000b43000027802 */ /* 0x000fce0000000f00 */
[----:B------:R-:W-:Y:S05]  /*b420*/  CALL.REL.NOINC `($__internal_2_$__cuda_sm10x_tcgen05_guardrail_trap_unallocated_columns_being_dealloced) ;  /* 0x0000000000507944 */ /* 0x000fea0003c00000 */
.L_x_20:
[----:B------:R-:W-:Y:S01]  /*b430*/  NOP ;  /* 0x0000000000007918 */ /* 0x000fe20000000000 */
[----:B--2---:R-:W-:Y:S05]  /*b440*/  EXIT ;  /* 0x000000000000794d */ /* 0x004fea0003800000 */
.L_x_8:
[----:B------:R-:W1:Y:S02]  /*b450*/  SYNCS.PHASECHK.TRANS64.TRYWAIT P4, [UR11+0x6000], RZ ;  /* 0x006000ffff0075a7 */ /* 0x000e64000808110b */
[----:B-1----:R-:W-:Y:S05]  /*b460*/  @!P4 BRA `(.L_x_8) ;  /* 0xfffffffc00f8c947 */ /* 0x002fea000383ffff */
[----:B------:R-:W-:Y:S05]  /*b470*/  BRA `(.L_x_7) ;  /* 0xffffff7800987947 */ /* 0x000fea000383ffff */
.L_x_14:
[----:B------:R-:W1:Y:S02]  /*b480*/  SYNCS.PHASECHK.TRANS64.TRYWAIT P2, [UR11+0xa010], RZ ;  /* 0x00a010ffff0075a7 */ /* 0x000e64000804110b */
[----:B-1----:R-:W-:Y:S05]  /*b490*/  @!P2 BRA `(.L_x_14) ;  /* 0xfffffffc00f8a947 */ /* 0x002fea000383ffff */
[----:B------:R-:W-:Y:S05]  /*b4a0*/  BRA `(.L_x_23) ;  /* 0xffffffb000447947 */ /* 0x000fea000383ffff */
.L_x_15:
[----:B------:R-:W1:Y:S02]  /*b4b0*/  SYNCS.PHASECHK.TRANS64.TRYWAIT P2, [UR15], R12 ;  /* 0x0000000cff0075a7 */ /* 0x000e64000804110f */
[----:B-1----:R-:W-:Y:S05]  /*b4c0*/  @!P2 BRA `(.L_x_15) ;  /* 0xfffffffc00f8a947 */ /* 0x002fea000383ffff */
[----:B------:R-:W-:Y:S05]  /*b4d0*/  BRA `(.L_x_24) ;  /* 0xffffffb800847947 */ /* 0x000fea000383ffff */
.L_x_19:
[----:B------:R-:W0:Y:S02]  /*b4e0*/  SYNCS.PHASECHK.TRANS64.TRYWAIT P4, [UR15], R2 ;  /* 0x00000002ff0075a7 */ /* 0x000e24000808110f */
[----:B0-----:R-:W-:Y:S05]  /*b4f0*/  @!P4 BRA `(.L_x_19) ;  /* 0xfffffffc00f8c947 */ /* 0x001fea000383ffff */
[----:B------:R-:W-:Y:S05]  /*b500*/  BRA `(.L_x_18) ;  /* 0xffffffd400fc7947 */ /* 0x000fea000383ffff */
        .weak           $__internal_0_$__cuda_sm10x_tcgen05_guardrail_trap_col_being_dealloced_not_returned_by_alloc
        .type           $__internal_0_$__cuda_sm10x_tcgen05_guardrail_trap_col_being_dealloced_not_returned_by_alloc,@function
        .size           $__internal_0_$__cuda_sm10x_tcgen05_guardrail_trap_col_being_dealloced_not_returned_by_alloc,($__internal_1_$__cuda_sm10x_tcgen05_guardrail_trap_phase_invalid_during_alloc - $__internal_0_$__cuda_sm10x_tcgen05_guardrail_trap_col_being_dealloced_not_returned_by_alloc)
$__internal_0_$__cuda_sm10x_tcgen05_guardrail_trap_col_being_dealloced_not_returned_by_alloc:
[----:B------:R-:W-:Y:S05]  /*b510*/  BPT.TRAP 0x1 ;  /* 0x000000040000795c */ /* 0x000fea0000300000 */
[----:B------:R-:W-:-:S04]  /*b520*/  MOV R3, 0x0 ;  /* 0x0000000000037802 */ /* 0x000fc80000000f00 */
[----:B------:R-:W-:Y:S05]  /*b530*/  RET.REL.NODEC R2 `(attn_fwd) ;  /* 0xffffff4802b07950 */ /* 0x000fea0003c3ffff */
        .weak           $__internal_1_$__cuda_sm10x_tcgen05_guardrail_trap_phase_invalid_during_alloc
        .type           $__internal_1_$__cuda_sm10x_tcgen05_guardrail_trap_phase_invalid_during_alloc,@function
        .size           $__internal_1_$__cuda_sm10x_tcgen05_guardrail_trap_phase_invalid_during_alloc,($__internal_2_$__cuda_sm10x_tcgen05_guardrail_trap_unallocated_columns_being_dealloced - $__internal_1_$__cuda_sm10x_tcgen05_guardrail_trap_phase_invalid_during_alloc)
$__internal_1_$__cuda_sm10x_tcgen05_guardrail_trap_phase_invalid_during_alloc:
[----:B------:R-:W-:Y:S05]  /*b540*/  BPT.TRAP 0x1 ;  /* 0x000000040000795c */ /* 0x000fea0000300000 */
[----:B------:R-:W-:-:S04]  /*b550*/  HFMA2 R3, -RZ, RZ, 0, 0 ;  /* 0x00000000ff037431 */ /* 0x000fc800000001ff */
[----:B------:R-:W-:Y:S05]  /*b560*/  RET.REL.NODEC R2 `(attn_fwd) ;  /* 0xffffff4802a47950 */ /* 0x000fea0003c3ffff */
        .weak           $__internal_2_$__cuda_sm10x_tcgen05_guardrail_trap_unallocated_columns_being_dealloced
        .type           $__internal_2_$__cuda_sm10x_tcgen05_guardrail_trap_unallocated_columns_being_dealloced,@function
        .size           $__internal_2_$__cuda_sm10x_tcgen05_guardrail_trap_unallocated_columns_being_dealloced,(.L_x_28 - $__internal_2_$__cuda_sm10x_tcgen05_guardrail_trap_unallocated_columns_being_dealloced)
$__internal_2_$__cuda_sm10x_tcgen05_guardrail_trap_unallocated_columns_being_dealloced:
[----:B------:R-:W-:Y:S05]  /*b570*/  BPT.TRAP 0x1 ;  /* 0x000000040000795c */ /* 0x000fea0000300000 */
[----:B------:R-:W-:-:S04]  /*b580*/  MOV R3, 0x0 ;  /* 0x0000000000037802 */ /* 0x000fc80000000f00 */
[----:B------:R-:W-:Y:S05]  /*b590*/  RET.REL.NODEC R2 `(attn_fwd) ;  /* 0xffffff4802987950 */ /* 0x000fea0003c3ffff */
.L_x_25:
[----:B------:R-:W-:-:S00]  /*b5a0*/  BRA `(.L_x_25) ;  /* 0xfffffffc00fc7947 */ /* 0x000fc0000383ffff */
[----:B------:R-:W-:-:S00]  /*b5b0*/  NOP ;  /* 0x0000000000007918 */ /* 0x000fc00000000000 */
        /* <DEDUP_REMOVED lines=12> */
.L_x_28:


//--------------------- .nv.global.init           --------------------------
	.section	.nv.global.init,"aw",@progbits
.nv.global.init:
	.type		_$_str,@object
	.size		_$_str,(.L_3 - _$_str)
_$_str:
        /*0000*/ 	.byte	0x5f, 0x5f, 0x43, 0x55, 0x44, 0x41, 0x5f, 0x46, 0x54, 0x5a, 0x00
.L_3:


//--------------------- .nv.shared.attn_fwd       --------------------------
	.section	.nv.shared.attn_fwd,"aw",@nobits
	.sectionflags	@""
	.align	16
	.zero		1024


//--------------------- .nv.shared.reserved.0     --------------------------
	.section	.nv.shared.reserved.0,"aw",@nobits
	.align	8
	.weak		__nv_reservedSMEM_offset_0_alias
	.size		__nv_reservedSMEM_offset_0_alias, 0, 64
	.other		__nv_reservedSMEM_offset_0_alias,@"STO_CUDA_RESERVED_SHARED STV_DEFAULT"
__nv_reservedSMEM_offset_0_alias:
	.zero		0
.nv.shared.reserved.0:
	.zero		64
	.weak		__nv_reservedSMEM_allocation_phase
	.type		__nv_reservedSMEM_allocation_phase,@object
	.size		__nv_reservedSMEM_allocation_phase,(.L_0 - __nv_reservedSMEM_allocation_phase)
__nv_reservedSMEM_allocation_phase:
	.zero		1
.L_0:
	.zero		7
	.weak		__nv_reservedSMEM_devtool_atexit_pc
	.type		__nv_reservedSMEM_devtool_atexit_pc,@object
	.size		__nv_reservedSMEM_devtool_atexit_pc,(__nv_reservedSMEM_allocation_mask - __nv_reservedSMEM_devtool_atexit_pc)
__nv_reservedSMEM_devtool_atexit_pc:
	.zero		8
	.weak		__nv_reservedSMEM_allocation_mask
	.type		__nv_reservedSMEM_allocation_mask,@object
	.size		__nv_reservedSMEM_allocation_mask,(.L_2 - __nv_reservedSMEM_allocation_mask)
__nv_reservedSMEM_allocation_mask:
	.zero		4
.L_2:


//--------------------- .nv.constant0.attn_fwd    --------------------------
	.section	.nv.constant0.attn_fwd,"a",@progbits
	.sectionflags	@""
	.align	4
.nv.constant0.attn_fwd:
	.zero		1032


//--------------------- SYMBOLS --------------------------

	.type		.nv.reservedSmem.offset0,@object
	.size		.nv.reservedSmem.offset0,0x4
	.type		.nv.reservedSmem.cap,@object
	.size		.nv.reservedSmem.cap,0x4
